//
// Generated by NVIDIA NVVM Compiler
//
// Compiler Build ID: CL-36424714
// Cuda compilation tools, release 13.0, V13.0.88
// Based on NVVM 20.0.0
//

.version 9.0
.target sm_100
.address_size 64

	// .globl	_Z11tred_fact_kPfS_S_i
.extern .shared .align 16 .b8 sAds[];

.visible .entry _Z11tred_fact_kPfS_S_i(
	.param .u64 .ptr .align 1 _Z11tred_fact_kPfS_S_i_param_0,
	.param .u64 .ptr .align 1 _Z11tred_fact_kPfS_S_i_param_1,
	.param .u64 .ptr .align 1 _Z11tred_fact_kPfS_S_i_param_2,
	.param .u32 _Z11tred_fact_kPfS_S_i_param_3
)
{
	.reg .pred 	%p<95>;
	.reg .b16 	%rs<60>;
	.reg .b32 	%r<642>;
	.reg .b32 	%f<558>;
	.reg .b64 	%rd<41>;

	ld.param.u64 	%rd7, [_Z11tred_fact_kPfS_S_i_param_0];
	ld.param.u64 	%rd8, [_Z11tred_fact_kPfS_S_i_param_2];
	ld.param.u32 	%r157, [_Z11tred_fact_kPfS_S_i_param_3];
	cvta.to.global.u64 	%rd1, %rd7;
	cvta.to.global.u64 	%rd2, %rd8;
	mov.u32 	%r1, %tid.x;
	mov.u32 	%r158, %ctaid.x;
	mov.u32 	%r159, %ntid.x;
	mad.lo.s32 	%r2, %r158, %r159, %r1;
	mul.lo.s32 	%r3, %r157, %r157;
	mul.lo.s32 	%r160, %r157, %r1;
	add.s32 	%r4, %r157, 2;
	mul.lo.s32 	%r5, %r160, %r4;
	setp.lt.s32 	%p1, %r157, 1;
	@%p1 bra 	$L__BB0_16;
	mul.lo.s32 	%r6, %r3, %r2;
	add.s32 	%r7, %r157, -1;
	and.b32  	%r8, %r157, 15;
	add.s32 	%r9, %r8, -1;
	and.b32  	%r10, %r157, 7;
	add.s32 	%r11, %r10, -1;
	and.b32  	%r12, %r157, 2147483632;
	and.b32  	%r13, %r157, 3;
	mov.b32 	%r591, 0;
$L__BB0_2:
	setp.lt.u32 	%p2, %r7, 15;
	mul.lo.s32 	%r163, %r591, %r157;
	add.s32 	%r15, %r163, %r6;
	add.s32 	%r16, %r163, %r5;
	mov.b32 	%r594, 0;
	@%p2 bra 	$L__BB0_5;
	mov.b32 	%r592, 0;
$L__BB0_4:
	.pragma "nounroll";
	add.s32 	%r165, %r15, %r592;
	mul.wide.s32 	%rd9, %r165, 4;
	add.s64 	%rd10, %rd1, %rd9;
	ld.global.f32 	%f72, [%rd10];
	add.s32 	%r166, %r16, %r592;
	shl.b32 	%r167, %r166, 2;
	mov.u32 	%r168, sAds;
	add.s32 	%r169, %r168, %r167;
	st.shared.f32 	[%r169], %f72;
	ld.global.f32 	%f73, [%rd10+4];
	st.shared.f32 	[%r169+4], %f73;
	ld.global.f32 	%f74, [%rd10+8];
	st.shared.f32 	[%r169+8], %f74;
	ld.global.f32 	%f75, [%rd10+12];
	st.shared.f32 	[%r169+12], %f75;
	ld.global.f32 	%f76, [%rd10+16];
	st.shared.f32 	[%r169+16], %f76;
	ld.global.f32 	%f77, [%rd10+20];
	st.shared.f32 	[%r169+20], %f77;
	ld.global.f32 	%f78, [%rd10+24];
	st.shared.f32 	[%r169+24], %f78;
	ld.global.f32 	%f79, [%rd10+28];
	st.shared.f32 	[%r169+28], %f79;
	ld.global.f32 	%f80, [%rd10+32];
	st.shared.f32 	[%r169+32], %f80;
	ld.global.f32 	%f81, [%rd10+36];
	st.shared.f32 	[%r169+36], %f81;
	ld.global.f32 	%f82, [%rd10+40];
	st.shared.f32 	[%r169+40], %f82;
	ld.global.f32 	%f83, [%rd10+44];
	st.shared.f32 	[%r169+44], %f83;
	ld.global.f32 	%f84, [%rd10+48];
	st.shared.f32 	[%r169+48], %f84;
	ld.global.f32 	%f85, [%rd10+52];
	st.shared.f32 	[%r169+52], %f85;
	ld.global.f32 	%f86, [%rd10+56];
	st.shared.f32 	[%r169+56], %f86;
	ld.global.f32 	%f87, [%rd10+60];
	st.shared.f32 	[%r169+60], %f87;
	add.s32 	%r592, %r592, 16;
	setp.ne.s32 	%p3, %r592, %r12;
	mov.u32 	%r594, %r12;
	@%p3 bra 	$L__BB0_4;
$L__BB0_5:
	setp.eq.s32 	%p4, %r8, 0;
	@%p4 bra 	$L__BB0_15;
	setp.lt.u32 	%p5, %r9, 7;
	@%p5 bra 	$L__BB0_8;
	add.s32 	%r170, %r15, %r594;
	mul.wide.s32 	%rd11, %r170, 4;
	add.s64 	%rd12, %rd1, %rd11;
	ld.global.f32 	%f88, [%rd12];
	add.s32 	%r171, %r16, %r594;
	shl.b32 	%r172, %r171, 2;
	mov.u32 	%r173, sAds;
	add.s32 	%r174, %r173, %r172;
	st.shared.f32 	[%r174], %f88;
	ld.global.f32 	%f89, [%rd12+4];
	st.shared.f32 	[%r174+4], %f89;
	ld.global.f32 	%f90, [%rd12+8];
	st.shared.f32 	[%r174+8], %f90;
	ld.global.f32 	%f91, [%rd12+12];
	st.shared.f32 	[%r174+12], %f91;
	ld.global.f32 	%f92, [%rd12+16];
	st.shared.f32 	[%r174+16], %f92;
	ld.global.f32 	%f93, [%rd12+20];
	st.shared.f32 	[%r174+20], %f93;
	ld.global.f32 	%f94, [%rd12+24];
	st.shared.f32 	[%r174+24], %f94;
	ld.global.f32 	%f95, [%rd12+28];
	st.shared.f32 	[%r174+28], %f95;
	add.s32 	%r594, %r594, 8;
$L__BB0_8:
	setp.eq.s32 	%p6, %r10, 0;
	@%p6 bra 	$L__BB0_15;
	setp.lt.u32 	%p7, %r11, 3;
	@%p7 bra 	$L__BB0_11;
	add.s32 	%r175, %r15, %r594;
	mul.wide.s32 	%rd13, %r175, 4;
	add.s64 	%rd14, %rd1, %rd13;
	ld.global.f32 	%f96, [%rd14];
	add.s32 	%r176, %r16, %r594;
	shl.b32 	%r177, %r176, 2;
	mov.u32 	%r178, sAds;
	add.s32 	%r179, %r178, %r177;
	st.shared.f32 	[%r179], %f96;
	ld.global.f32 	%f97, [%rd14+4];
	st.shared.f32 	[%r179+4], %f97;
	ld.global.f32 	%f98, [%rd14+8];
	st.shared.f32 	[%r179+8], %f98;
	ld.global.f32 	%f99, [%rd14+12];
	st.shared.f32 	[%r179+12], %f99;
	add.s32 	%r594, %r594, 4;
$L__BB0_11:
	setp.eq.s32 	%p8, %r13, 0;
	@%p8 bra 	$L__BB0_15;
	setp.eq.s32 	%p9, %r13, 1;
	add.s32 	%r180, %r15, %r594;
	mul.wide.s32 	%rd15, %r180, 4;
	add.s64 	%rd3, %rd1, %rd15;
	ld.global.f32 	%f100, [%rd3];
	add.s32 	%r181, %r16, %r594;
	shl.b32 	%r182, %r181, 2;
	mov.u32 	%r183, sAds;
	add.s32 	%r27, %r183, %r182;
	st.shared.f32 	[%r27], %f100;
	@%p9 bra 	$L__BB0_15;
	setp.eq.s32 	%p10, %r13, 2;
	ld.global.f32 	%f101, [%rd3+4];
	st.shared.f32 	[%r27+4], %f101;
	@%p10 bra 	$L__BB0_15;
	ld.global.f32 	%f102, [%rd3+8];
	st.shared.f32 	[%r27+8], %f102;
$L__BB0_15:
	add.s32 	%r591, %r591, 1;
	setp.eq.s32 	%p11, %r591, %r157;
	@%p11 bra 	$L__BB0_16;
	bra.uni 	$L__BB0_2;
$L__BB0_16:
	setp.lt.s32 	%p12, %r157, 2;
	@%p12 bra 	$L__BB0_85;
	mul.lo.s32 	%r17, %r157, %r2;
	add.s32 	%r185, %r3, %r157;
	add.s32 	%r18, %r185, %r5;
	add.s32 	%r19, %r157, -2;
	cvt.u16.u32 	%rs1, %r157;
	mov.b32 	%r596, 0;
	mov.b16 	%rs52, 0;
	mul.wide.s32 	%rd26, %r17, 4;
	add.s64 	%rd27, %rd26, %rd2;
	cvt.s64.s32 	%rd21, %r17;
	mov.u16 	%rs53, %rs52;
	mov.u32 	%r597, %r157;
$L__BB0_18:
	mov.u32 	%r30, %r597;
	add.s32 	%r597, %r30, -1;
	xor.b16  	%rs24, %rs52, 3;
	add.s16 	%rs5, %rs24, %rs1;
	not.b16 	%rs25, %rs53;
	add.s16 	%rs26, %rs25, %rs1;
	cvt.u32.u16 	%r186, %rs26;
	and.b32  	%r32, %r186, 7;
	add.s32 	%r33, %r32, -1;
	sub.s32 	%r34, %r19, %r596;
	setp.eq.s32 	%p13, %r30, 2;
	mov.f32 	%f549, 0f00000000;
	@%p13 bra 	$L__BB0_83;
	mad.lo.s32 	%r35, %r597, %r157, %r5;
	and.b32  	%r36, %r597, 7;
	setp.lt.u32 	%p14, %r34, 7;
	mov.b32 	%r600, 0;
	mov.f32 	%f522, 0f00000000;
	@%p14 bra 	$L__BB0_22;
	and.b32  	%r600, %r597, -8;
	mov.b32 	%r598, 0;
	mov.f32 	%f522, 0f00000000;
$L__BB0_21:
	.pragma "nounroll";
	add.s32 	%r189, %r35, %r598;
	shl.b32 	%r190, %r189, 2;
	mov.u32 	%r191, sAds;
	add.s32 	%r192, %r191, %r190;
	ld.shared.f32 	%f106, [%r192];
	abs.f32 	%f107, %f106;
	add.f32 	%f108, %f522, %f107;
	ld.shared.f32 	%f109, [%r192+4];
	abs.f32 	%f110, %f109;
	add.f32 	%f111, %f108, %f110;
	ld.shared.f32 	%f112, [%r192+8];
	abs.f32 	%f113, %f112;
	add.f32 	%f114, %f111, %f113;
	ld.shared.f32 	%f115, [%r192+12];
	abs.f32 	%f116, %f115;
	add.f32 	%f117, %f114, %f116;
	ld.shared.f32 	%f118, [%r192+16];
	abs.f32 	%f119, %f118;
	add.f32 	%f120, %f117, %f119;
	ld.shared.f32 	%f121, [%r192+20];
	abs.f32 	%f122, %f121;
	add.f32 	%f123, %f120, %f122;
	ld.shared.f32 	%f124, [%r192+24];
	abs.f32 	%f125, %f124;
	add.f32 	%f126, %f123, %f125;
	ld.shared.f32 	%f127, [%r192+28];
	abs.f32 	%f128, %f127;
	add.f32 	%f522, %f126, %f128;
	add.s32 	%r598, %r598, 8;
	setp.ne.s32 	%p15, %r598, %r600;
	@%p15 bra 	$L__BB0_21;
$L__BB0_22:
	setp.eq.s32 	%p16, %r36, 0;
	@%p16 bra 	$L__BB0_30;
	setp.lt.u32 	%p17, %r33, 3;
	@%p17 bra 	$L__BB0_25;
	add.s32 	%r193, %r35, %r600;
	shl.b32 	%r194, %r193, 2;
	mov.u32 	%r195, sAds;
	add.s32 	%r196, %r195, %r194;
	ld.shared.f32 	%f130, [%r196];
	abs.f32 	%f131, %f130;
	add.f32 	%f132, %f522, %f131;
	ld.shared.f32 	%f133, [%r196+4];
	abs.f32 	%f134, %f133;
	add.f32 	%f135, %f132, %f134;
	ld.shared.f32 	%f136, [%r196+8];
	abs.f32 	%f137, %f136;
	add.f32 	%f138, %f135, %f137;
	ld.shared.f32 	%f139, [%r196+12];
	abs.f32 	%f140, %f139;
	add.f32 	%f522, %f138, %f140;
	add.s32 	%r600, %r600, 4;
$L__BB0_25:
	and.b32  	%r197, %r32, 3;
	setp.eq.s32 	%p18, %r197, 0;
	@%p18 bra 	$L__BB0_30;
	and.b16  	%rs27, %rs5, 3;
	setp.eq.s16 	%p19, %rs27, 1;
	@%p19 bra 	$L__BB0_28;
	add.s32 	%r198, %r35, %r600;
	shl.b32 	%r199, %r198, 2;
	mov.u32 	%r200, sAds;
	add.s32 	%r201, %r200, %r199;
	ld.shared.f32 	%f142, [%r201];
	abs.f32 	%f143, %f142;
	add.f32 	%f144, %f522, %f143;
	ld.shared.f32 	%f145, [%r201+4];
	abs.f32 	%f146, %f145;
	add.f32 	%f522, %f144, %f146;
	add.s32 	%r600, %r600, 2;
$L__BB0_28:
	and.b16  	%rs28, %rs5, 1;
	setp.eq.b16 	%p20, %rs28, 1;
	not.pred 	%p21, %p20;
	@%p21 bra 	$L__BB0_30;
	add.s32 	%r202, %r35, %r600;
	shl.b32 	%r203, %r202, 2;
	mov.u32 	%r204, sAds;
	add.s32 	%r205, %r204, %r203;
	ld.shared.f32 	%f147, [%r205];
	abs.f32 	%f148, %f147;
	add.f32 	%f522, %f522, %f148;
$L__BB0_30:
	setp.lt.f32 	%p22, %f522, 0f358637BD;
	@%p22 bra 	$L__BB0_139;
	setp.lt.u32 	%p23, %r34, 7;
	mov.b32 	%r603, 0;
	mov.f32 	%f530, 0f00000000;
	@%p23 bra 	$L__BB0_34;
	and.b32  	%r603, %r597, -8;
	mov.b32 	%r602, 0;
	mov.f32 	%f530, 0f00000000;
$L__BB0_33:
	.pragma "nounroll";
	add.s32 	%r208, %r35, %r602;
	shl.b32 	%r209, %r208, 2;
	mov.u32 	%r210, sAds;
	add.s32 	%r211, %r210, %r209;
	ld.shared.f32 	%f152, [%r211];
	div.rn.f32 	%f153, %f152, %f522;
	st.shared.f32 	[%r211], %f153;
	fma.rn.f32 	%f154, %f153, %f153, %f530;
	ld.shared.f32 	%f155, [%r211+4];
	div.rn.f32 	%f156, %f155, %f522;
	st.shared.f32 	[%r211+4], %f156;
	fma.rn.f32 	%f157, %f156, %f156, %f154;
	ld.shared.f32 	%f158, [%r211+8];
	div.rn.f32 	%f159, %f158, %f522;
	st.shared.f32 	[%r211+8], %f159;
	fma.rn.f32 	%f160, %f159, %f159, %f157;
	ld.shared.f32 	%f161, [%r211+12];
	div.rn.f32 	%f162, %f161, %f522;
	st.shared.f32 	[%r211+12], %f162;
	fma.rn.f32 	%f163, %f162, %f162, %f160;
	ld.shared.f32 	%f164, [%r211+16];
	div.rn.f32 	%f165, %f164, %f522;
	st.shared.f32 	[%r211+16], %f165;
	fma.rn.f32 	%f166, %f165, %f165, %f163;
	ld.shared.f32 	%f167, [%r211+20];
	div.rn.f32 	%f168, %f167, %f522;
	st.shared.f32 	[%r211+20], %f168;
	fma.rn.f32 	%f169, %f168, %f168, %f166;
	ld.shared.f32 	%f170, [%r211+24];
	div.rn.f32 	%f171, %f170, %f522;
	st.shared.f32 	[%r211+24], %f171;
	fma.rn.f32 	%f172, %f171, %f171, %f169;
	ld.shared.f32 	%f173, [%r211+28];
	div.rn.f32 	%f174, %f173, %f522;
	st.shared.f32 	[%r211+28], %f174;
	fma.rn.f32 	%f530, %f174, %f174, %f172;
	add.s32 	%r602, %r602, 8;
	setp.ne.s32 	%p24, %r602, %r603;
	@%p24 bra 	$L__BB0_33;
$L__BB0_34:
	setp.eq.s32 	%p25, %r36, 0;
	@%p25 bra 	$L__BB0_42;
	setp.lt.u32 	%p26, %r33, 3;
	@%p26 bra 	$L__BB0_37;
	add.s32 	%r212, %r35, %r603;
	shl.b32 	%r213, %r212, 2;
	mov.u32 	%r214, sAds;
	add.s32 	%r215, %r214, %r213;
	ld.shared.f32 	%f176, [%r215];
	div.rn.f32 	%f177, %f176, %f522;
	st.shared.f32 	[%r215], %f177;
	fma.rn.f32 	%f178, %f177, %f177, %f530;
	ld.shared.f32 	%f179, [%r215+4];
	div.rn.f32 	%f180, %f179, %f522;
	st.shared.f32 	[%r215+4], %f180;
	fma.rn.f32 	%f181, %f180, %f180, %f178;
	ld.shared.f32 	%f182, [%r215+8];
	div.rn.f32 	%f183, %f182, %f522;
	st.shared.f32 	[%r215+8], %f183;
	fma.rn.f32 	%f184, %f183, %f183, %f181;
	ld.shared.f32 	%f185, [%r215+12];
	div.rn.f32 	%f186, %f185, %f522;
	st.shared.f32 	[%r215+12], %f186;
	fma.rn.f32 	%f530, %f186, %f186, %f184;
	add.s32 	%r603, %r603, 4;
$L__BB0_37:
	and.b32  	%r216, %r32, 3;
	setp.eq.s32 	%p27, %r216, 0;
	@%p27 bra 	$L__BB0_42;
	and.b16  	%rs29, %rs5, 3;
	setp.eq.s16 	%p28, %rs29, 1;
	@%p28 bra 	$L__BB0_40;
	add.s32 	%r217, %r35, %r603;
	shl.b32 	%r218, %r217, 2;
	mov.u32 	%r219, sAds;
	add.s32 	%r220, %r219, %r218;
	ld.shared.f32 	%f188, [%r220];
	div.rn.f32 	%f189, %f188, %f522;
	st.shared.f32 	[%r220], %f189;
	fma.rn.f32 	%f190, %f189, %f189, %f530;
	ld.shared.f32 	%f191, [%r220+4];
	div.rn.f32 	%f192, %f191, %f522;
	st.shared.f32 	[%r220+4], %f192;
	fma.rn.f32 	%f530, %f192, %f192, %f190;
	add.s32 	%r603, %r603, 2;
$L__BB0_40:
	and.b16  	%rs30, %rs5, 1;
	setp.eq.b16 	%p29, %rs30, 1;
	not.pred 	%p30, %p29;
	@%p30 bra 	$L__BB0_42;
	add.s32 	%r221, %r35, %r603;
	shl.b32 	%r222, %r221, 2;
	mov.u32 	%r223, sAds;
	add.s32 	%r224, %r223, %r222;
	ld.shared.f32 	%f193, [%r224];
	div.rn.f32 	%f194, %f193, %f522;
	st.shared.f32 	[%r224], %f194;
	fma.rn.f32 	%f530, %f194, %f194, %f530;
$L__BB0_42:
	add.s32 	%r225, %r35, %r30;
	shl.b32 	%r226, %r225, 2;
	mov.u32 	%r227, sAds;
	add.s32 	%r53, %r227, %r226;
	ld.shared.f32 	%f25, [%r53+-8];
	setp.ltu.f32 	%p31, %f25, 0f00000000;
	@%p31 bra 	$L__BB0_44;
	sqrt.rn.f32 	%f195, %f530;
	neg.f32 	%f531, %f195;
	bra.uni 	$L__BB0_45;
$L__BB0_44:
	sqrt.rn.f32 	%f531, %f530;
$L__BB0_45:
	mul.f32 	%f197, %f522, %f531;
	cvt.s64.s32 	%rd17, %r30;
	add.s64 	%rd18, %rd17, %rd21;
	shl.b64 	%rd19, %rd18, 2;
	add.s64 	%rd20, %rd2, %rd19;
	st.global.f32 	[%rd20+-4], %f197;
	mul.f32 	%f198, %f25, %f531;
	sub.f32 	%f549, %f530, %f198;
	sub.f32 	%f199, %f25, %f531;
	st.shared.f32 	[%r53+-8], %f199;
	mov.b32 	%r606, 0;
	mov.f32 	%f532, 0f00000000;
	mov.b16 	%rs54, 0;
	mov.u16 	%rs55, %rs54;
$L__BB0_46:
	mov.u32 	%r54, %r606;
	mov.u16 	%rs7, %rs55;
	add.s32 	%r606, %r54, 1;
	add.s32 	%r56, %r596, %r54;
	add.s16 	%rs55, %rs7, 1;
	add.s32 	%r230, %r54, %r35;
	shl.b32 	%r231, %r230, 2;
	mov.u32 	%r232, sAds;
	add.s32 	%r57, %r232, %r231;
	ld.shared.f32 	%f202, [%r57];
	div.rn.f32 	%f203, %f202, %f549;
	mad.lo.s32 	%r58, %r54, %r157, %r5;
	add.s32 	%r233, %r58, %r30;
	shl.b32 	%r234, %r233, 2;
	add.s32 	%r235, %r232, %r234;
	st.shared.f32 	[%r235+-4], %f203;
	setp.lt.u32 	%p32, %r54, 7;
	mov.b32 	%r607, 0;
	mov.f32 	%f548, 0f00000000;
	@%p32 bra 	$L__BB0_49;
	and.b32  	%r607, %r606, -8;
	mov.b32 	%r610, 0;
	mov.f32 	%f548, 0f00000000;
$L__BB0_48:
	.pragma "nounroll";
	add.s32 	%r237, %r610, %r58;
	shl.b32 	%r238, %r237, 2;
	mov.u32 	%r239, sAds;
	add.s32 	%r240, %r239, %r238;
	ld.shared.f32 	%f205, [%r240];
	add.s32 	%r241, %r610, %r35;
	shl.b32 	%r242, %r241, 2;
	add.s32 	%r243, %r239, %r242;
	ld.shared.f32 	%f206, [%r243];
	fma.rn.f32 	%f207, %f205, %f206, %f548;
	ld.shared.f32 	%f208, [%r240+4];
	ld.shared.f32 	%f209, [%r243+4];
	fma.rn.f32 	%f210, %f208, %f209, %f207;
	ld.shared.f32 	%f211, [%r240+8];
	ld.shared.f32 	%f212, [%r243+8];
	fma.rn.f32 	%f213, %f211, %f212, %f210;
	ld.shared.f32 	%f214, [%r240+12];
	ld.shared.f32 	%f215, [%r243+12];
	fma.rn.f32 	%f216, %f214, %f215, %f213;
	ld.shared.f32 	%f217, [%r240+16];
	ld.shared.f32 	%f218, [%r243+16];
	fma.rn.f32 	%f219, %f217, %f218, %f216;
	ld.shared.f32 	%f220, [%r240+20];
	ld.shared.f32 	%f221, [%r243+20];
	fma.rn.f32 	%f222, %f220, %f221, %f219;
	ld.shared.f32 	%f223, [%r240+24];
	ld.shared.f32 	%f224, [%r243+24];
	fma.rn.f32 	%f225, %f223, %f224, %f222;
	ld.shared.f32 	%f226, [%r240+28];
	ld.shared.f32 	%f227, [%r243+28];
	fma.rn.f32 	%f548, %f226, %f227, %f225;
	add.s32 	%r610, %r610, 8;
	setp.eq.s32 	%p33, %r610, %r607;
	@%p33 bra 	$L__BB0_49;
	bra.uni 	$L__BB0_48;
$L__BB0_49:
	and.b32  	%r244, %r606, 7;
	setp.eq.s32 	%p34, %r244, 0;
	@%p34 bra 	$L__BB0_57;
	cvt.u32.u16 	%r245, %rs55;
	and.b32  	%r61, %r245, 7;
	add.s32 	%r246, %r61, -1;
	setp.lt.u32 	%p35, %r246, 3;
	@%p35 bra 	$L__BB0_52;
	add.s32 	%r247, %r607, %r58;
	shl.b32 	%r248, %r247, 2;
	mov.u32 	%r249, sAds;
	add.s32 	%r250, %r249, %r248;
	ld.shared.f32 	%f229, [%r250];
	add.s32 	%r251, %r607, %r35;
	shl.b32 	%r252, %r251, 2;
	add.s32 	%r253, %r249, %r252;
	ld.shared.f32 	%f230, [%r253];
	fma.rn.f32 	%f231, %f229, %f230, %f548;
	ld.shared.f32 	%f232, [%r250+4];
	ld.shared.f32 	%f233, [%r253+4];
	fma.rn.f32 	%f234, %f232, %f233, %f231;
	ld.shared.f32 	%f235, [%r250+8];
	ld.shared.f32 	%f236, [%r253+8];
	fma.rn.f32 	%f237, %f235, %f236, %f234;
	ld.shared.f32 	%f238, [%r250+12];
	ld.shared.f32 	%f239, [%r253+12];
	fma.rn.f32 	%f548, %f238, %f239, %f237;
	add.s32 	%r607, %r607, 4;
$L__BB0_52:
	and.b32  	%r254, %r61, 3;
	setp.eq.s32 	%p36, %r254, 0;
	@%p36 bra 	$L__BB0_57;
	and.b16  	%rs33, %rs54, 3;
	setp.eq.s16 	%p37, %rs33, 0;
	@%p37 bra 	$L__BB0_55;
	add.s32 	%r255, %r607, %r58;
	shl.b32 	%r256, %r255, 2;
	mov.u32 	%r257, sAds;
	add.s32 	%r258, %r257, %r256;
	ld.shared.f32 	%f241, [%r258];
	add.s32 	%r259, %r607, %r35;
	shl.b32 	%r260, %r259, 2;
	add.s32 	%r261, %r257, %r260;
	ld.shared.f32 	%f242, [%r261];
	fma.rn.f32 	%f243, %f241, %f242, %f548;
	ld.shared.f32 	%f244, [%r258+4];
	ld.shared.f32 	%f245, [%r261+4];
	fma.rn.f32 	%f548, %f244, %f245, %f243;
	add.s32 	%r607, %r607, 2;
$L__BB0_55:
	and.b16  	%rs34, %rs54, 1;
	setp.eq.b16 	%p38, %rs34, 1;
	@%p38 bra 	$L__BB0_57;
	add.s32 	%r262, %r607, %r58;
	shl.b32 	%r263, %r262, 2;
	mov.u32 	%r264, sAds;
	add.s32 	%r265, %r264, %r263;
	ld.shared.f32 	%f246, [%r265];
	add.s32 	%r266, %r607, %r35;
	shl.b32 	%r267, %r266, 2;
	add.s32 	%r268, %r264, %r267;
	ld.shared.f32 	%f247, [%r268];
	fma.rn.f32 	%f548, %f246, %f247, %f548;
$L__BB0_57:
	add.s32 	%r269, %r30, -2;
	setp.ge.s32 	%p39, %r54, %r269;
	@%p39 bra 	$L__BB0_69;
	add.s32 	%r66, %r54, %r5;
	sub.s32 	%r270, %r157, %r56;
	add.s32 	%r271, %r270, -3;
	setp.lt.u32 	%p40, %r271, 7;
	mov.u32 	%r613, %r54;
	@%p40 bra 	$L__BB0_61;
	add.s32 	%r273, %r596, %r54;
	sub.s32 	%r274, %r19, %r273;
	and.b32  	%r67, %r274, -8;
	mov.b32 	%r612, 0;
	mov.u32 	%r613, %r54;
$L__BB0_60:
	.pragma "nounroll";
	mad.lo.s32 	%r275, %r157, %r613, %r157;
	add.s32 	%r276, %r66, %r275;
	shl.b32 	%r277, %r276, 2;
	mov.u32 	%r278, sAds;
	add.s32 	%r279, %r278, %r277;
	ld.shared.f32 	%f249, [%r279];
	add.s32 	%r280, %r613, %r35;
	shl.b32 	%r281, %r280, 2;
	add.s32 	%r282, %r278, %r281;
	ld.shared.f32 	%f250, [%r282+4];
	fma.rn.f32 	%f251, %f249, %f250, %f548;
	shl.b32 	%r283, %r157, 2;
	add.s32 	%r284, %r279, %r283;
	ld.shared.f32 	%f252, [%r284];
	ld.shared.f32 	%f253, [%r282+8];
	fma.rn.f32 	%f254, %f252, %f253, %f251;
	add.s32 	%r285, %r284, %r283;
	ld.shared.f32 	%f255, [%r285];
	ld.shared.f32 	%f256, [%r282+12];
	fma.rn.f32 	%f257, %f255, %f256, %f254;
	add.s32 	%r286, %r285, %r283;
	ld.shared.f32 	%f258, [%r286];
	ld.shared.f32 	%f259, [%r282+16];
	fma.rn.f32 	%f260, %f258, %f259, %f257;
	add.s32 	%r287, %r286, %r283;
	ld.shared.f32 	%f261, [%r287];
	ld.shared.f32 	%f262, [%r282+20];
	fma.rn.f32 	%f263, %f261, %f262, %f260;
	add.s32 	%r288, %r287, %r283;
	ld.shared.f32 	%f264, [%r288];
	ld.shared.f32 	%f265, [%r282+24];
	fma.rn.f32 	%f266, %f264, %f265, %f263;
	add.s32 	%r289, %r288, %r283;
	ld.shared.f32 	%f267, [%r289];
	ld.shared.f32 	%f268, [%r282+28];
	fma.rn.f32 	%f269, %f267, %f268, %f266;
	add.s32 	%r613, %r613, 8;
	add.s32 	%r290, %r289, %r283;
	ld.shared.f32 	%f270, [%r290];
	ld.shared.f32 	%f271, [%r282+32];
	fma.rn.f32 	%f548, %f270, %f271, %f269;
	add.s32 	%r612, %r612, 8;
	setp.ne.s32 	%p41, %r612, %r67;
	@%p41 bra 	$L__BB0_60;
$L__BB0_61:
	add.s32 	%r291, %r596, %r54;
	sub.s32 	%r292, %r19, %r291;
	and.b32  	%r293, %r292, 7;
	setp.eq.s32 	%p42, %r293, 0;
	@%p42 bra 	$L__BB0_69;
	add.s16 	%rs35, %rs53, %rs7;
	sub.s16 	%rs36, %rs1, %rs35;
	add.s16 	%rs37, %rs36, 6;
	cvt.u32.u16 	%r294, %rs37;
	and.b32  	%r75, %r294, 7;
	add.s32 	%r295, %r75, -1;
	setp.lt.u32 	%p43, %r295, 3;
	@%p43 bra 	$L__BB0_64;
	mad.lo.s32 	%r296, %r157, %r613, %r157;
	add.s32 	%r297, %r66, %r296;
	shl.b32 	%r298, %r297, 2;
	mov.u32 	%r299, sAds;
	add.s32 	%r300, %r299, %r298;
	ld.shared.f32 	%f273, [%r300];
	add.s32 	%r301, %r613, %r35;
	shl.b32 	%r302, %r301, 2;
	add.s32 	%r303, %r299, %r302;
	ld.shared.f32 	%f274, [%r303+4];
	fma.rn.f32 	%f275, %f273, %f274, %f548;
	shl.b32 	%r304, %r157, 2;
	add.s32 	%r305, %r300, %r304;
	ld.shared.f32 	%f276, [%r305];
	ld.shared.f32 	%f277, [%r303+8];
	fma.rn.f32 	%f278, %f276, %f277, %f275;
	add.s32 	%r306, %r305, %r304;
	ld.shared.f32 	%f279, [%r306];
	ld.shared.f32 	%f280, [%r303+12];
	fma.rn.f32 	%f281, %f279, %f280, %f278;
	add.s32 	%r613, %r613, 4;
	add.s32 	%r307, %r306, %r304;
	ld.shared.f32 	%f282, [%r307];
	ld.shared.f32 	%f283, [%r303+16];
	fma.rn.f32 	%f548, %f282, %f283, %f281;
$L__BB0_64:
	and.b32  	%r308, %r75, 3;
	setp.eq.s32 	%p44, %r308, 0;
	@%p44 bra 	$L__BB0_69;
	add.s16 	%rs38, %rs52, %rs54;
	xor.b16  	%rs39, %rs1, 2;
	sub.s16 	%rs9, %rs39, %rs38;
	and.b16  	%rs40, %rs9, 3;
	setp.eq.s16 	%p45, %rs40, 1;
	@%p45 bra 	$L__BB0_67;
	mad.lo.s32 	%r309, %r157, %r613, %r157;
	add.s32 	%r310, %r66, %r309;
	shl.b32 	%r311, %r310, 2;
	mov.u32 	%r312, sAds;
	add.s32 	%r313, %r312, %r311;
	ld.shared.f32 	%f285, [%r313];
	add.s32 	%r314, %r613, %r35;
	shl.b32 	%r315, %r314, 2;
	add.s32 	%r316, %r312, %r315;
	ld.shared.f32 	%f286, [%r316+4];
	fma.rn.f32 	%f287, %f285, %f286, %f548;
	add.s32 	%r613, %r613, 2;
	shl.b32 	%r317, %r157, 2;
	add.s32 	%r318, %r313, %r317;
	ld.shared.f32 	%f288, [%r318];
	ld.shared.f32 	%f289, [%r316+8];
	fma.rn.f32 	%f548, %f288, %f289, %f287;
$L__BB0_67:
	and.b16  	%rs41, %rs9, 1;
	setp.eq.b16 	%p46, %rs41, 1;
	not.pred 	%p47, %p46;
	@%p47 bra 	$L__BB0_69;
	mad.lo.s32 	%r319, %r157, %r613, %r157;
	add.s32 	%r320, %r66, %r319;
	shl.b32 	%r321, %r320, 2;
	mov.u32 	%r322, sAds;
	add.s32 	%r323, %r322, %r321;
	ld.shared.f32 	%f290, [%r323];
	add.s32 	%r324, %r613, %r35;
	shl.b32 	%r325, %r324, 2;
	add.s32 	%r326, %r322, %r325;
	ld.shared.f32 	%f291, [%r326+4];
	fma.rn.f32 	%f548, %f290, %f291, %f548;
$L__BB0_69:
	div.rn.f32 	%f292, %f548, %f549;
	add.s32 	%r327, %r18, %r54;
	shl.b32 	%r328, %r327, 2;
	mov.u32 	%r329, sAds;
	add.s32 	%r330, %r329, %r328;
	st.shared.f32 	[%r330], %f292;
	ld.shared.f32 	%f293, [%r57];
	fma.rn.f32 	%f532, %f292, %f293, %f532;
	setp.ne.s32 	%p48, %r606, %r597;
	add.s16 	%rs54, %rs54, 1;
	@%p48 bra 	$L__BB0_46;
	add.f32 	%f294, %f549, %f549;
	div.rn.f32 	%f56, %f532, %f294;
	mov.b32 	%r616, 0;
	mov.b16 	%rs56, 0;
	mov.u16 	%rs57, %rs56;
$L__BB0_71:
	mov.u32 	%r80, %r616;
	add.s32 	%r616, %r80, 1;
	add.s16 	%rs57, %rs57, 1;
	add.s32 	%r333, %r80, %r35;
	shl.b32 	%r334, %r333, 2;
	add.s32 	%r336, %r329, %r334;
	ld.shared.f32 	%f57, [%r336];
	add.s32 	%r337, %r80, %r18;
	shl.b32 	%r338, %r337, 2;
	add.s32 	%r339, %r329, %r338;
	ld.shared.f32 	%f295, [%r339];
	mul.f32 	%f296, %f56, %f57;
	sub.f32 	%f58, %f295, %f296;
	st.shared.f32 	[%r339], %f58;
	mad.lo.s32 	%r82, %r80, %r157, %r5;
	setp.lt.u32 	%p49, %r80, 7;
	mov.b32 	%r619, 0;
	@%p49 bra 	$L__BB0_74;
	and.b32  	%r619, %r616, -8;
	mov.b32 	%r617, 0;
$L__BB0_73:
	.pragma "nounroll";
	add.s32 	%r341, %r617, %r18;
	shl.b32 	%r342, %r341, 2;
	add.s32 	%r344, %r329, %r342;
	ld.shared.f32 	%f297, [%r344];
	add.s32 	%r345, %r617, %r35;
	shl.b32 	%r346, %r345, 2;
	add.s32 	%r347, %r329, %r346;
	ld.shared.f32 	%f298, [%r347];
	mul.f32 	%f299, %f58, %f298;
	fma.rn.f32 	%f300, %f57, %f297, %f299;
	add.s32 	%r348, %r82, %r617;
	shl.b32 	%r349, %r348, 2;
	add.s32 	%r350, %r329, %r349;
	ld.shared.f32 	%f301, [%r350];
	sub.f32 	%f302, %f301, %f300;
	st.shared.f32 	[%r350], %f302;
	ld.shared.f32 	%f303, [%r344+4];
	ld.shared.f32 	%f304, [%r347+4];
	mul.f32 	%f305, %f58, %f304;
	fma.rn.f32 	%f306, %f57, %f303, %f305;
	ld.shared.f32 	%f307, [%r350+4];
	sub.f32 	%f308, %f307, %f306;
	st.shared.f32 	[%r350+4], %f308;
	ld.shared.f32 	%f309, [%r344+8];
	ld.shared.f32 	%f310, [%r347+8];
	mul.f32 	%f311, %f58, %f310;
	fma.rn.f32 	%f312, %f57, %f309, %f311;
	ld.shared.f32 	%f313, [%r350+8];
	sub.f32 	%f314, %f313, %f312;
	st.shared.f32 	[%r350+8], %f314;
	ld.shared.f32 	%f315, [%r344+12];
	ld.shared.f32 	%f316, [%r347+12];
	mul.f32 	%f317, %f58, %f316;
	fma.rn.f32 	%f318, %f57, %f315, %f317;
	ld.shared.f32 	%f319, [%r350+12];
	sub.f32 	%f320, %f319, %f318;
	st.shared.f32 	[%r350+12], %f320;
	ld.shared.f32 	%f321, [%r344+16];
	ld.shared.f32 	%f322, [%r347+16];
	mul.f32 	%f323, %f58, %f322;
	fma.rn.f32 	%f324, %f57, %f321, %f323;
	ld.shared.f32 	%f325, [%r350+16];
	sub.f32 	%f326, %f325, %f324;
	st.shared.f32 	[%r350+16], %f326;
	ld.shared.f32 	%f327, [%r344+20];
	ld.shared.f32 	%f328, [%r347+20];
	mul.f32 	%f329, %f58, %f328;
	fma.rn.f32 	%f330, %f57, %f327, %f329;
	ld.shared.f32 	%f331, [%r350+20];
	sub.f32 	%f332, %f331, %f330;
	st.shared.f32 	[%r350+20], %f332;
	ld.shared.f32 	%f333, [%r344+24];
	ld.shared.f32 	%f334, [%r347+24];
	mul.f32 	%f335, %f58, %f334;
	fma.rn.f32 	%f336, %f57, %f333, %f335;
	ld.shared.f32 	%f337, [%r350+24];
	sub.f32 	%f338, %f337, %f336;
	st.shared.f32 	[%r350+24], %f338;
	ld.shared.f32 	%f339, [%r344+28];
	ld.shared.f32 	%f340, [%r347+28];
	mul.f32 	%f341, %f58, %f340;
	fma.rn.f32 	%f342, %f57, %f339, %f341;
	ld.shared.f32 	%f343, [%r350+28];
	sub.f32 	%f344, %f343, %f342;
	st.shared.f32 	[%r350+28], %f344;
	add.s32 	%r617, %r617, 8;
	setp.ne.s32 	%p50, %r617, %r619;
	@%p50 bra 	$L__BB0_73;
$L__BB0_74:
	and.b32  	%r351, %r616, 7;
	setp.eq.s32 	%p51, %r351, 0;
	@%p51 bra 	$L__BB0_82;
	cvt.u32.u16 	%r352, %rs57;
	and.b32  	%r87, %r352, 7;
	add.s32 	%r353, %r87, -1;
	setp.lt.u32 	%p52, %r353, 3;
	@%p52 bra 	$L__BB0_77;
	add.s32 	%r354, %r619, %r18;
	shl.b32 	%r355, %r354, 2;
	add.s32 	%r357, %r329, %r355;
	ld.shared.f32 	%f345, [%r357];
	add.s32 	%r358, %r619, %r35;
	shl.b32 	%r359, %r358, 2;
	add.s32 	%r360, %r329, %r359;
	ld.shared.f32 	%f346, [%r360];
	mul.f32 	%f347, %f58, %f346;
	fma.rn.f32 	%f348, %f57, %f345, %f347;
	add.s32 	%r361, %r82, %r619;
	shl.b32 	%r362, %r361, 2;
	add.s32 	%r363, %r329, %r362;
	ld.shared.f32 	%f349, [%r363];
	sub.f32 	%f350, %f349, %f348;
	st.shared.f32 	[%r363], %f350;
	ld.shared.f32 	%f351, [%r357+4];
	ld.shared.f32 	%f352, [%r360+4];
	mul.f32 	%f353, %f58, %f352;
	fma.rn.f32 	%f354, %f57, %f351, %f353;
	ld.shared.f32 	%f355, [%r363+4];
	sub.f32 	%f356, %f355, %f354;
	st.shared.f32 	[%r363+4], %f356;
	ld.shared.f32 	%f357, [%r357+8];
	ld.shared.f32 	%f358, [%r360+8];
	mul.f32 	%f359, %f58, %f358;
	fma.rn.f32 	%f360, %f57, %f357, %f359;
	ld.shared.f32 	%f361, [%r363+8];
	sub.f32 	%f362, %f361, %f360;
	st.shared.f32 	[%r363+8], %f362;
	ld.shared.f32 	%f363, [%r357+12];
	ld.shared.f32 	%f364, [%r360+12];
	mul.f32 	%f365, %f58, %f364;
	fma.rn.f32 	%f366, %f57, %f363, %f365;
	ld.shared.f32 	%f367, [%r363+12];
	sub.f32 	%f368, %f367, %f366;
	st.shared.f32 	[%r363+12], %f368;
	add.s32 	%r619, %r619, 4;
$L__BB0_77:
	and.b32  	%r364, %r87, 3;
	setp.eq.s32 	%p53, %r364, 0;
	@%p53 bra 	$L__BB0_82;
	and.b16  	%rs44, %rs56, 3;
	setp.eq.s16 	%p54, %rs44, 0;
	@%p54 bra 	$L__BB0_80;
	add.s32 	%r365, %r619, %r18;
	shl.b32 	%r366, %r365, 2;
	add.s32 	%r368, %r329, %r366;
	ld.shared.f32 	%f369, [%r368];
	add.s32 	%r369, %r619, %r35;
	shl.b32 	%r370, %r369, 2;
	add.s32 	%r371, %r329, %r370;
	ld.shared.f32 	%f370, [%r371];
	mul.f32 	%f371, %f58, %f370;
	fma.rn.f32 	%f372, %f57, %f369, %f371;
	add.s32 	%r372, %r82, %r619;
	shl.b32 	%r373, %r372, 2;
	add.s32 	%r374, %r329, %r373;
	ld.shared.f32 	%f373, [%r374];
	sub.f32 	%f374, %f373, %f372;
	st.shared.f32 	[%r374], %f374;
	ld.shared.f32 	%f375, [%r368+4];
	ld.shared.f32 	%f376, [%r371+4];
	mul.f32 	%f377, %f58, %f376;
	fma.rn.f32 	%f378, %f57, %f375, %f377;
	ld.shared.f32 	%f379, [%r374+4];
	sub.f32 	%f380, %f379, %f378;
	st.shared.f32 	[%r374+4], %f380;
	add.s32 	%r619, %r619, 2;
$L__BB0_80:
	and.b16  	%rs45, %rs56, 1;
	setp.eq.b16 	%p55, %rs45, 1;
	@%p55 bra 	$L__BB0_82;
	add.s32 	%r375, %r619, %r18;
	shl.b32 	%r376, %r375, 2;
	add.s32 	%r378, %r329, %r376;
	ld.shared.f32 	%f381, [%r378];
	add.s32 	%r379, %r619, %r35;
	shl.b32 	%r380, %r379, 2;
	add.s32 	%r381, %r329, %r380;
	ld.shared.f32 	%f382, [%r381];
	mul.f32 	%f383, %f58, %f382;
	fma.rn.f32 	%f384, %f57, %f381, %f383;
	add.s32 	%r382, %r82, %r619;
	shl.b32 	%r383, %r382, 2;
	add.s32 	%r384, %r329, %r383;
	ld.shared.f32 	%f385, [%r384];
	sub.f32 	%f386, %f385, %f384;
	st.shared.f32 	[%r384], %f386;
$L__BB0_82:
	setp.eq.s32 	%p56, %r616, %r597;
	add.s16 	%rs56, %rs56, 1;
	@%p56 bra 	$L__BB0_84;
	bra.uni 	$L__BB0_71;
$L__BB0_83:
	mad.lo.s32 	%r389, %r597, %r157, %r5;
	shl.b32 	%r390, %r389, 2;
	mov.u32 	%r391, sAds;
	add.s32 	%r392, %r390, %r391;
	ld.shared.f32 	%f390, [%r392];
	st.global.f32 	[%rd27+4], %f390;
$L__BB0_84:
	add.s32 	%r393, %r5, %r3;
	add.s32 	%r394, %r393, %r30;
	shl.b32 	%r395, %r394, 2;
	mov.u32 	%r396, sAds;
	add.s32 	%r397, %r396, %r395;
	st.shared.f32 	[%r397+-4], %f549;
	setp.gt.s32 	%p57, %r30, 2;
	add.s32 	%r596, %r596, 1;
	add.s16 	%rs53, %rs53, 1;
	add.s16 	%rs52, %rs52, 1;
	@%p57 bra 	$L__BB0_18;
$L__BB0_85:
	setp.lt.s32 	%p58, %r157, 1;
	add.s32 	%r398, %r5, %r3;
	shl.b32 	%r399, %r398, 2;
	mov.u32 	%r400, sAds;
	add.s32 	%r93, %r400, %r399;
	mov.b32 	%r401, 0;
	st.shared.u32 	[%r93], %r401;
	mul.lo.s32 	%r94, %r157, %r2;
	mul.wide.s32 	%rd28, %r94, 4;
	add.s64 	%rd29, %rd2, %rd28;
	st.global.u32 	[%rd29], %r401;
	@%p58 bra 	$L__BB0_138;
	ld.param.u64 	%rd40, [_Z11tred_fact_kPfS_S_i_param_1];
	cvta.to.global.u64 	%rd4, %rd40;
	mov.b32 	%r621, 0;
	mov.b16 	%rs58, 0;
	mov.u16 	%rs59, %rs58;
$L__BB0_87:
	cvt.u32.u16 	%r403, %rs59;
	and.b32  	%r106, %r403, 7;
	add.s32 	%r107, %r106, -1;
	shl.b32 	%r404, %r621, 2;
	add.s32 	%r405, %r93, %r404;
	ld.shared.f32 	%f391, [%r405];
	setp.eq.f32 	%p59, %f391, 0f00000000;
	setp.eq.s32 	%p60, %r621, 0;
	or.pred  	%p61, %p59, %p60;
	@%p61 bra 	$L__BB0_112;
	add.s32 	%r108, %r621, -1;
	mad.lo.s32 	%r109, %r621, %r157, %r5;
	and.b32  	%r110, %r621, 7;
	and.b32  	%r111, %r621, 2147483640;
	and.b32  	%r112, %r106, 3;
	and.b16  	%rs19, %rs58, 1;
	mov.b32 	%r622, 0;
$L__BB0_89:
	setp.lt.u32 	%p62, %r108, 7;
	add.s32 	%r114, %r622, %r5;
	mov.b32 	%r625, 0;
	mov.f32 	%f557, 0f00000000;
	@%p62 bra 	$L__BB0_92;
	mov.b32 	%r623, 0;
	mov.f32 	%f557, 0f00000000;
$L__BB0_91:
	.pragma "nounroll";
	add.s32 	%r409, %r109, %r623;
	shl.b32 	%r410, %r409, 2;
	add.s32 	%r412, %r400, %r410;
	ld.shared.f32 	%f395, [%r412];
	mad.lo.s32 	%r413, %r623, %r157, %r114;
	shl.b32 	%r414, %r413, 2;
	add.s32 	%r415, %r400, %r414;
	ld.shared.f32 	%f396, [%r415];
	fma.rn.f32 	%f397, %f395, %f396, %f557;
	ld.shared.f32 	%f398, [%r412+4];
	shl.b32 	%r416, %r157, 2;
	add.s32 	%r417, %r415, %r416;
	ld.shared.f32 	%f399, [%r417];
	fma.rn.f32 	%f400, %f398, %f399, %f397;
	ld.shared.f32 	%f401, [%r412+8];
	add.s32 	%r418, %r417, %r416;
	ld.shared.f32 	%f402, [%r418];
	fma.rn.f32 	%f403, %f401, %f402, %f400;
	ld.shared.f32 	%f404, [%r412+12];
	add.s32 	%r419, %r418, %r416;
	ld.shared.f32 	%f405, [%r419];
	fma.rn.f32 	%f406, %f404, %f405, %f403;
	ld.shared.f32 	%f407, [%r412+16];
	add.s32 	%r420, %r419, %r416;
	ld.shared.f32 	%f408, [%r420];
	fma.rn.f32 	%f409, %f407, %f408, %f406;
	ld.shared.f32 	%f410, [%r412+20];
	add.s32 	%r421, %r420, %r416;
	ld.shared.f32 	%f411, [%r421];
	fma.rn.f32 	%f412, %f410, %f411, %f409;
	ld.shared.f32 	%f413, [%r412+24];
	add.s32 	%r422, %r421, %r416;
	ld.shared.f32 	%f414, [%r422];
	fma.rn.f32 	%f415, %f413, %f414, %f412;
	ld.shared.f32 	%f416, [%r412+28];
	add.s32 	%r423, %r422, %r416;
	ld.shared.f32 	%f417, [%r423];
	fma.rn.f32 	%f557, %f416, %f417, %f415;
	add.s32 	%r623, %r623, 8;
	setp.ne.s32 	%p63, %r623, %r111;
	mov.u32 	%r625, %r111;
	@%p63 bra 	$L__BB0_91;
$L__BB0_92:
	setp.eq.s32 	%p64, %r110, 0;
	@%p64 bra 	$L__BB0_100;
	setp.lt.u32 	%p65, %r107, 3;
	@%p65 bra 	$L__BB0_95;
	add.s32 	%r424, %r109, %r625;
	shl.b32 	%r425, %r424, 2;
	add.s32 	%r427, %r400, %r425;
	ld.shared.f32 	%f419, [%r427];
	mad.lo.s32 	%r428, %r625, %r157, %r114;
	shl.b32 	%r429, %r428, 2;
	add.s32 	%r430, %r400, %r429;
	ld.shared.f32 	%f420, [%r430];
	fma.rn.f32 	%f421, %f419, %f420, %f557;
	ld.shared.f32 	%f422, [%r427+4];
	shl.b32 	%r431, %r157, 2;
	add.s32 	%r432, %r430, %r431;
	ld.shared.f32 	%f423, [%r432];
	fma.rn.f32 	%f424, %f422, %f423, %f421;
	ld.shared.f32 	%f425, [%r427+8];
	add.s32 	%r433, %r432, %r431;
	ld.shared.f32 	%f426, [%r433];
	fma.rn.f32 	%f427, %f425, %f426, %f424;
	ld.shared.f32 	%f428, [%r427+12];
	add.s32 	%r434, %r433, %r431;
	ld.shared.f32 	%f429, [%r434];
	fma.rn.f32 	%f557, %f428, %f429, %f427;
	add.s32 	%r625, %r625, 4;
$L__BB0_95:
	setp.eq.s32 	%p66, %r112, 0;
	@%p66 bra 	$L__BB0_100;
	and.b16  	%rs48, %rs58, 3;
	setp.eq.s16 	%p67, %rs48, 1;
	@%p67 bra 	$L__BB0_98;
	add.s32 	%r435, %r109, %r625;
	shl.b32 	%r436, %r435, 2;
	add.s32 	%r438, %r400, %r436;
	ld.shared.f32 	%f431, [%r438];
	mad.lo.s32 	%r439, %r625, %r157, %r114;
	shl.b32 	%r440, %r439, 2;
	add.s32 	%r441, %r400, %r440;
	ld.shared.f32 	%f432, [%r441];
	fma.rn.f32 	%f433, %f431, %f432, %f557;
	ld.shared.f32 	%f434, [%r438+4];
	shl.b32 	%r442, %r157, 2;
	add.s32 	%r443, %r441, %r442;
	ld.shared.f32 	%f435, [%r443];
	fma.rn.f32 	%f557, %f434, %f435, %f433;
	add.s32 	%r625, %r625, 2;
$L__BB0_98:
	setp.eq.s16 	%p68, %rs19, 0;
	@%p68 bra 	$L__BB0_100;
	add.s32 	%r444, %r109, %r625;
	shl.b32 	%r445, %r444, 2;
	add.s32 	%r447, %r400, %r445;
	ld.shared.f32 	%f436, [%r447];
	mad.lo.s32 	%r448, %r625, %r157, %r114;
	shl.b32 	%r449, %r448, 2;
	add.s32 	%r450, %r400, %r449;
	ld.shared.f32 	%f437, [%r450];
	fma.rn.f32 	%f557, %f436, %f437, %f557;
$L__BB0_100:
	setp.lt.u32 	%p69, %r108, 7;
	mov.b32 	%r629, 0;
	@%p69 bra 	$L__BB0_103;
	mov.b32 	%r627, 0;
$L__BB0_102:
	.pragma "nounroll";
	mul.lo.s32 	%r453, %r627, %r157;
	add.s32 	%r454, %r453, %r5;
	add.s32 	%r455, %r454, %r621;
	shl.b32 	%r456, %r455, 2;
	add.s32 	%r458, %r400, %r456;
	ld.shared.f32 	%f438, [%r458];
	mul.f32 	%f439, %f557, %f438;
	add.s32 	%r459, %r114, %r453;
	shl.b32 	%r460, %r459, 2;
	add.s32 	%r461, %r400, %r460;
	ld.shared.f32 	%f440, [%r461];
	sub.f32 	%f441, %f440, %f439;
	st.shared.f32 	[%r461], %f441;
	shl.b32 	%r462, %r157, 2;
	add.s32 	%r463, %r458, %r462;
	ld.shared.f32 	%f442, [%r463];
	mul.f32 	%f443, %f557, %f442;
	add.s32 	%r464, %r461, %r462;
	ld.shared.f32 	%f444, [%r464];
	sub.f32 	%f445, %f444, %f443;
	st.shared.f32 	[%r464], %f445;
	add.s32 	%r465, %r463, %r462;
	ld.shared.f32 	%f446, [%r465];
	mul.f32 	%f447, %f557, %f446;
	add.s32 	%r466, %r464, %r462;
	ld.shared.f32 	%f448, [%r466];
	sub.f32 	%f449, %f448, %f447;
	st.shared.f32 	[%r466], %f449;
	add.s32 	%r467, %r465, %r462;
	ld.shared.f32 	%f450, [%r467];
	mul.f32 	%f451, %f557, %f450;
	add.s32 	%r468, %r466, %r462;
	ld.shared.f32 	%f452, [%r468];
	sub.f32 	%f453, %f452, %f451;
	st.shared.f32 	[%r468], %f453;
	add.s32 	%r469, %r467, %r462;
	ld.shared.f32 	%f454, [%r469];
	mul.f32 	%f455, %f557, %f454;
	add.s32 	%r470, %r468, %r462;
	ld.shared.f32 	%f456, [%r470];
	sub.f32 	%f457, %f456, %f455;
	st.shared.f32 	[%r470], %f457;
	add.s32 	%r471, %r469, %r462;
	ld.shared.f32 	%f458, [%r471];
	mul.f32 	%f459, %f557, %f458;
	add.s32 	%r472, %r470, %r462;
	ld.shared.f32 	%f460, [%r472];
	sub.f32 	%f461, %f460, %f459;
	st.shared.f32 	[%r472], %f461;
	add.s32 	%r473, %r471, %r462;
	ld.shared.f32 	%f462, [%r473];
	mul.f32 	%f463, %f557, %f462;
	add.s32 	%r474, %r472, %r462;
	ld.shared.f32 	%f464, [%r474];
	sub.f32 	%f465, %f464, %f463;
	st.shared.f32 	[%r474], %f465;
	add.s32 	%r475, %r473, %r462;
	ld.shared.f32 	%f466, [%r475];
	mul.f32 	%f467, %f557, %f466;
	add.s32 	%r476, %r474, %r462;
	ld.shared.f32 	%f468, [%r476];
	sub.f32 	%f469, %f468, %f467;
	st.shared.f32 	[%r476], %f469;
	add.s32 	%r627, %r627, 8;
	setp.ne.s32 	%p70, %r627, %r111;
	mov.u32 	%r629, %r111;
	@%p70 bra 	$L__BB0_102;
$L__BB0_103:
	setp.eq.s32 	%p71, %r110, 0;
	@%p71 bra 	$L__BB0_111;
	setp.lt.u32 	%p72, %r107, 3;
	@%p72 bra 	$L__BB0_106;
	mul.lo.s32 	%r477, %r629, %r157;
	add.s32 	%r478, %r477, %r5;
	add.s32 	%r479, %r478, %r621;
	shl.b32 	%r480, %r479, 2;
	add.s32 	%r482, %r400, %r480;
	ld.shared.f32 	%f470, [%r482];
	mul.f32 	%f471, %f557, %f470;
	add.s32 	%r483, %r114, %r477;
	shl.b32 	%r484, %r483, 2;
	add.s32 	%r485, %r400, %r484;
	ld.shared.f32 	%f472, [%r485];
	sub.f32 	%f473, %f472, %f471;
	st.shared.f32 	[%r485], %f473;
	shl.b32 	%r486, %r157, 2;
	add.s32 	%r487, %r482, %r486;
	ld.shared.f32 	%f474, [%r487];
	mul.f32 	%f475, %f557, %f474;
	add.s32 	%r488, %r485, %r486;
	ld.shared.f32 	%f476, [%r488];
	sub.f32 	%f477, %f476, %f475;
	st.shared.f32 	[%r488], %f477;
	add.s32 	%r489, %r487, %r486;
	ld.shared.f32 	%f478, [%r489];
	mul.f32 	%f479, %f557, %f478;
	add.s32 	%r490, %r488, %r486;
	ld.shared.f32 	%f480, [%r490];
	sub.f32 	%f481, %f480, %f479;
	st.shared.f32 	[%r490], %f481;
	add.s32 	%r491, %r489, %r486;
	ld.shared.f32 	%f482, [%r491];
	mul.f32 	%f483, %f557, %f482;
	add.s32 	%r492, %r490, %r486;
	ld.shared.f32 	%f484, [%r492];
	sub.f32 	%f485, %f484, %f483;
	st.shared.f32 	[%r492], %f485;
	add.s32 	%r629, %r629, 4;
$L__BB0_106:
	setp.eq.s32 	%p73, %r112, 0;
	@%p73 bra 	$L__BB0_111;
	and.b16  	%rs49, %rs58, 3;
	setp.eq.s16 	%p74, %rs49, 1;
	@%p74 bra 	$L__BB0_109;
	mul.lo.s32 	%r493, %r629, %r157;
	add.s32 	%r494, %r493, %r5;
	add.s32 	%r495, %r494, %r621;
	shl.b32 	%r496, %r495, 2;
	add.s32 	%r498, %r400, %r496;
	ld.shared.f32 	%f486, [%r498];
	mul.f32 	%f487, %f557, %f486;
	add.s32 	%r499, %r114, %r493;
	shl.b32 	%r500, %r499, 2;
	add.s32 	%r501, %r400, %r500;
	ld.shared.f32 	%f488, [%r501];
	sub.f32 	%f489, %f488, %f487;
	st.shared.f32 	[%r501], %f489;
	shl.b32 	%r502, %r157, 2;
	add.s32 	%r503, %r498, %r502;
	ld.shared.f32 	%f490, [%r503];
	mul.f32 	%f491, %f557, %f490;
	add.s32 	%r504, %r501, %r502;
	ld.shared.f32 	%f492, [%r504];
	sub.f32 	%f493, %f492, %f491;
	st.shared.f32 	[%r504], %f493;
	add.s32 	%r629, %r629, 2;
$L__BB0_109:
	setp.eq.s16 	%p75, %rs19, 0;
	@%p75 bra 	$L__BB0_111;
	mul.lo.s32 	%r505, %r629, %r157;
	add.s32 	%r506, %r505, %r5;
	add.s32 	%r507, %r506, %r621;
	shl.b32 	%r508, %r507, 2;
	add.s32 	%r510, %r400, %r508;
	ld.shared.f32 	%f494, [%r510];
	mul.f32 	%f495, %f557, %f494;
	add.s32 	%r511, %r114, %r505;
	shl.b32 	%r512, %r511, 2;
	add.s32 	%r513, %r400, %r512;
	ld.shared.f32 	%f496, [%r513];
	sub.f32 	%f497, %f496, %f495;
	st.shared.f32 	[%r513], %f497;
$L__BB0_111:
	add.s32 	%r622, %r622, 1;
	setp.ne.s32 	%p76, %r622, %r621;
	@%p76 bra 	$L__BB0_89;
$L__BB0_112:
	setp.eq.s32 	%p77, %r621, 0;
	mad.lo.s32 	%r130, %r621, %r157, %r5;
	add.s32 	%r514, %r130, %r621;
	shl.b32 	%r515, %r514, 2;
	add.s32 	%r517, %r400, %r515;
	ld.shared.f32 	%f498, [%r517];
	add.s32 	%r518, %r621, %r94;
	mul.wide.s32 	%rd30, %r518, 4;
	add.s64 	%rd31, %rd4, %rd30;
	st.global.f32 	[%rd31], %f498;
	mov.b32 	%r519, 1065353216;
	st.shared.u32 	[%r517], %r519;
	@%p77 bra 	$L__BB0_124;
	add.s32 	%r131, %r621, %r5;
	setp.lt.u32 	%p78, %r621, 8;
	mov.b32 	%r633, 0;
	@%p78 bra 	$L__BB0_116;
	and.b32  	%r633, %r621, 2147483640;
	mov.b32 	%r631, 0;
$L__BB0_115:
	.pragma "nounroll";
	add.s32 	%r522, %r631, %r130;
	shl.b32 	%r523, %r522, 2;
	add.s32 	%r525, %r400, %r523;
	mov.b32 	%r526, 0;
	st.shared.u32 	[%r525], %r526;
	mad.lo.s32 	%r527, %r631, %r157, %r131;
	shl.b32 	%r528, %r527, 2;
	add.s32 	%r529, %r400, %r528;
	st.shared.u32 	[%r529], %r526;
	st.shared.u32 	[%r525+4], %r526;
	shl.b32 	%r530, %r157, 2;
	add.s32 	%r531, %r529, %r530;
	st.shared.u32 	[%r531], %r526;
	st.shared.u32 	[%r525+8], %r526;
	add.s32 	%r532, %r531, %r530;
	st.shared.u32 	[%r532], %r526;
	st.shared.u32 	[%r525+12], %r526;
	add.s32 	%r533, %r532, %r530;
	st.shared.u32 	[%r533], %r526;
	st.shared.u32 	[%r525+16], %r526;
	add.s32 	%r534, %r533, %r530;
	st.shared.u32 	[%r534], %r526;
	st.shared.u32 	[%r525+20], %r526;
	add.s32 	%r535, %r534, %r530;
	st.shared.u32 	[%r535], %r526;
	st.shared.u32 	[%r525+24], %r526;
	add.s32 	%r536, %r535, %r530;
	st.shared.u32 	[%r536], %r526;
	st.shared.u32 	[%r525+28], %r526;
	add.s32 	%r537, %r536, %r530;
	st.shared.u32 	[%r537], %r526;
	add.s32 	%r631, %r631, 8;
	setp.ne.s32 	%p79, %r631, %r633;
	@%p79 bra 	$L__BB0_115;
$L__BB0_116:
	and.b32  	%r538, %r621, 7;
	setp.eq.s32 	%p80, %r538, 0;
	@%p80 bra 	$L__BB0_124;
	setp.lt.u32 	%p81, %r107, 3;
	@%p81 bra 	$L__BB0_119;
	add.s32 	%r539, %r633, %r130;
	shl.b32 	%r540, %r539, 2;
	add.s32 	%r542, %r400, %r540;
	mov.b32 	%r543, 0;
	st.shared.u32 	[%r542], %r543;
	mad.lo.s32 	%r544, %r633, %r157, %r131;
	shl.b32 	%r545, %r544, 2;
	add.s32 	%r546, %r400, %r545;
	st.shared.u32 	[%r546], %r543;
	st.shared.u32 	[%r542+4], %r543;
	shl.b32 	%r547, %r157, 2;
	add.s32 	%r548, %r546, %r547;
	st.shared.u32 	[%r548], %r543;
	st.shared.u32 	[%r542+8], %r543;
	add.s32 	%r549, %r548, %r547;
	st.shared.u32 	[%r549], %r543;
	st.shared.u32 	[%r542+12], %r543;
	add.s32 	%r550, %r549, %r547;
	st.shared.u32 	[%r550], %r543;
	add.s32 	%r633, %r633, 4;
$L__BB0_119:
	and.b32  	%r551, %r106, 3;
	setp.eq.s32 	%p82, %r551, 0;
	@%p82 bra 	$L__BB0_124;
	and.b16  	%rs50, %rs58, 3;
	setp.eq.s16 	%p83, %rs50, 1;
	@%p83 bra 	$L__BB0_122;
	add.s32 	%r552, %r633, %r130;
	shl.b32 	%r553, %r552, 2;
	add.s32 	%r555, %r400, %r553;
	mov.b32 	%r556, 0;
	st.shared.u32 	[%r555], %r556;
	mad.lo.s32 	%r557, %r633, %r157, %r131;
	shl.b32 	%r558, %r557, 2;
	add.s32 	%r559, %r400, %r558;
	st.shared.u32 	[%r559], %r556;
	st.shared.u32 	[%r555+4], %r556;
	shl.b32 	%r560, %r157, 2;
	add.s32 	%r561, %r559, %r560;
	st.shared.u32 	[%r561], %r556;
	add.s32 	%r633, %r633, 2;
$L__BB0_122:
	and.b16  	%rs51, %rs58, 1;
	setp.eq.b16 	%p84, %rs51, 1;
	not.pred 	%p85, %p84;
	@%p85 bra 	$L__BB0_124;
	add.s32 	%r562, %r633, %r130;
	shl.b32 	%r563, %r562, 2;
	add.s32 	%r565, %r400, %r563;
	mov.b32 	%r566, 0;
	st.shared.u32 	[%r565], %r566;
	mad.lo.s32 	%r567, %r633, %r157, %r131;
	shl.b32 	%r568, %r567, 2;
	add.s32 	%r569, %r400, %r568;
	st.shared.u32 	[%r569], %r566;
$L__BB0_124:
	add.s32 	%r621, %r621, 1;
	setp.eq.s32 	%p86, %r621, %r157;
	add.s16 	%rs59, %rs59, 1;
	add.s16 	%rs58, %rs58, 1;
	@%p86 bra 	$L__BB0_125;
	bra.uni 	$L__BB0_87;
$L__BB0_125:
	mul.lo.s32 	%r95, %r94, %r157;
	add.s32 	%r96, %r157, -1;
	and.b32  	%r97, %r157, 7;
	add.s32 	%r98, %r97, -1;
	and.b32  	%r99, %r157, 3;
	and.b32  	%r100, %r157, 2147483640;
	and.b32  	%r101, %r157, 1;
	neg.s32 	%r102, %r100;
	shl.b32 	%r103, %r157, 2;
	mul.lo.s32 	%r104, %r1, %r4;
	add.s64 	%rd5, %rd1, 16;
	mov.b32 	%r635, 0;
$L__BB0_126:
	setp.lt.u32 	%p87, %r96, 7;
	mul.lo.s32 	%r572, %r635, %r157;
	add.s32 	%r142, %r572, %r5;
	add.s32 	%r143, %r572, %r95;
	mov.b32 	%r640, 0;
	@%p87 bra 	$L__BB0_129;
	add.s32 	%r573, %r104, %r635;
	mad.lo.s32 	%r575, %r103, %r573, %r400;
	add.s32 	%r637, %r575, 16;
	mov.u32 	%r636, %r143;
	mov.u32 	%r638, %r102;
$L__BB0_128:
	.pragma "nounroll";
	mul.wide.s32 	%rd32, %r636, 4;
	add.s64 	%rd33, %rd5, %rd32;
	ld.shared.f32 	%f499, [%r637+-16];
	st.global.f32 	[%rd33+-16], %f499;
	ld.shared.f32 	%f500, [%r637+-12];
	st.global.f32 	[%rd33+-12], %f500;
	ld.shared.f32 	%f501, [%r637+-8];
	st.global.f32 	[%rd33+-8], %f501;
	ld.shared.f32 	%f502, [%r637+-4];
	st.global.f32 	[%rd33+-4], %f502;
	ld.shared.f32 	%f503, [%r637];
	st.global.f32 	[%rd33], %f503;
	ld.shared.f32 	%f504, [%r637+4];
	st.global.f32 	[%rd33+4], %f504;
	ld.shared.f32 	%f505, [%r637+8];
	st.global.f32 	[%rd33+8], %f505;
	ld.shared.f32 	%f506, [%r637+12];
	st.global.f32 	[%rd33+12], %f506;
	add.s32 	%r638, %r638, 8;
	add.s32 	%r637, %r637, 32;
	add.s32 	%r636, %r636, 8;
	setp.ne.s32 	%p88, %r638, 0;
	mov.u32 	%r640, %r100;
	@%p88 bra 	$L__BB0_128;
$L__BB0_129:
	setp.eq.s32 	%p89, %r97, 0;
	@%p89 bra 	$L__BB0_137;
	setp.lt.u32 	%p90, %r98, 3;
	@%p90 bra 	$L__BB0_132;
	add.s32 	%r576, %r142, %r640;
	shl.b32 	%r577, %r576, 2;
	add.s32 	%r579, %r400, %r577;
	ld.shared.f32 	%f507, [%r579];
	add.s32 	%r580, %r143, %r640;
	mul.wide.s32 	%rd34, %r580, 4;
	add.s64 	%rd35, %rd1, %rd34;
	st.global.f32 	[%rd35], %f507;
	ld.shared.f32 	%f508, [%r579+4];
	st.global.f32 	[%rd35+4], %f508;
	ld.shared.f32 	%f509, [%r579+8];
	st.global.f32 	[%rd35+8], %f509;
	ld.shared.f32 	%f510, [%r579+12];
	st.global.f32 	[%rd35+12], %f510;
	add.s32 	%r640, %r640, 4;
$L__BB0_132:
	setp.eq.s32 	%p91, %r99, 0;
	@%p91 bra 	$L__BB0_137;
	setp.eq.s32 	%p92, %r99, 1;
	@%p92 bra 	$L__BB0_135;
	add.s32 	%r581, %r142, %r640;
	shl.b32 	%r582, %r581, 2;
	add.s32 	%r584, %r400, %r582;
	ld.shared.f32 	%f511, [%r584];
	add.s32 	%r585, %r143, %r640;
	mul.wide.s32 	%rd36, %r585, 4;
	add.s64 	%rd37, %rd1, %rd36;
	st.global.f32 	[%rd37], %f511;
	ld.shared.f32 	%f512, [%r584+4];
	st.global.f32 	[%rd37+4], %f512;
	add.s32 	%r640, %r640, 2;
$L__BB0_135:
	setp.eq.s32 	%p93, %r101, 0;
	@%p93 bra 	$L__BB0_137;
	add.s32 	%r586, %r142, %r640;
	shl.b32 	%r587, %r586, 2;
	add.s32 	%r589, %r400, %r587;
	ld.shared.f32 	%f513, [%r589];
	add.s32 	%r590, %r143, %r640;
	mul.wide.s32 	%rd38, %r590, 4;
	add.s64 	%rd39, %rd1, %rd38;
	st.global.f32 	[%rd39], %f513;
$L__BB0_137:
	add.s32 	%r635, %r635, 1;
	setp.ne.s32 	%p94, %r635, %r157;
	@%p94 bra 	$L__BB0_126;
$L__BB0_138:
	ret;
$L__BB0_139:
	add.s32 	%r385, %r35, %r30;
	shl.b32 	%r386, %r385, 2;
	mov.u32 	%r387, sAds;
	add.s32 	%r388, %r387, %r386;
	ld.shared.f32 	%f388, [%r388+-8];
	cvt.s64.s32 	%rd22, %r30;
	add.s64 	%rd23, %rd22, %rd21;
	shl.b64 	%rd24, %rd23, 2;
	add.s64 	%rd25, %rd2, %rd24;
	st.global.f32 	[%rd25+-4], %f388;
	bra.uni 	$L__BB0_84;

}


// ===== COMPILED SASS (sm_100) =====

	.target	sm_100

	.elftype	@"ET_EXEC"


//--------------------- .note.nv.tkinfo           --------------------------
	.section	.note.nv.tkinfo,"",@"SHT_NOTE"
	.sectionflags	@"SHF_NOTE_NV_TKINFO"
	.tkinfo
        /*0018*/ 	.word	0x00000002
        /*0030*/ 	.string	""
        /*0030*/ 	.string	"ptxas"
        /*0030*/ 	.string	"Cuda compilation tools, release 13.0, V13.0.88"
        /*0030*/ 	.string	"Build cuda_13.0.r13.0/compiler.36424714_0"
        /*0030*/ 	.string	"-arch sm_100 -m 64 "



//--------------------- .note.nv.cuinfo           --------------------------
	.section	.note.nv.cuinfo,"",@"SHT_NOTE"
	.sectionflags	@"SHF_NOTE_NV_CUINFO"
        /*0018*/ 	.short	0x0002
        /*001a*/ 	.short	0x0064
        /*001c*/ 	.short	0x0082
	.zero		2


//--------------------- .nv.info                  --------------------------
	.section	.nv.info,"",@"SHT_CUDA_INFO"
	.align	4


	//----- nvinfo : EIATTR_REGCOUNT
	.align		4
        /*0000*/ 	.byte	0x04, 0x2f
        /*0002*/ 	.short	(.L_1 - .L_0)
	.align		4
.L_0:
        /*0004*/ 	.word	index@(_Z11tred_fact_kPfS_S_i)
        /*0008*/ 	.word	0x00000028


	//----- nvinfo : EIATTR_FRAME_SIZE
	.align		4
.L_1:
        /*000c*/ 	.byte	0x04, 0x11
        /*000e*/ 	.short	(.L_3 - .L_2)
	.align		4
.L_2:
        /*0010*/ 	.word	index@($__internal_1_$__cuda_sm3x_div_rn_noftz_f32_slowpath)
        /*0014*/ 	.word	0x00000000


	//----- nvinfo : EIATTR_FRAME_SIZE
	.align		4
.L_3:
        /*0018*/ 	.byte	0x04, 0x11
        /*001a*/ 	.short	(.L_5 - .L_4)
	.align		4
.L_4:
        /*001c*/ 	.word	index@($__internal_0_$__cuda_sm20_sqrt_rn_f32_slowpath)
        /*0020*/ 	.word	0x00000000


	//----- nvinfo : EIATTR_FRAME_SIZE
	.align		4
.L_5:
        /*0024*/ 	.byte	0x04, 0x11
        /*0026*/ 	.short	(.L_7 - .L_6)
	.align		4
.L_6:
        /*0028*/ 	.word	index@(_Z11tred_fact_kPfS_S_i)
        /*002c*/ 	.word	0x00000000


	//----- nvinfo : EIATTR_MIN_STACK_SIZE
	.align		4
.L_7:
        /*0030*/ 	.byte	0x04, 0x12
        /*0032*/ 	.short	(.L_9 - .L_8)
	.align		4
.L_8:
        /*0034*/ 	.word	index@(_Z11tred_fact_kPfS_S_i)
        /*0038*/ 	.word	0x00000000
.L_9:


//--------------------- .nv.compat                --------------------------
	.section	.nv.compat,"",@"SHT_CUDA_COMPAT_INFO"
	.align	4
        /*0000*/ 	.byte	0x02, 0x09, 0x00, 0x00, 0x02, 0x02, 0x01, 0x00, 0x02, 0x05, 0x05, 0x00, 0x03, 0x07, 0x01, 0x01
        /*0010*/ 	.byte	0x02, 0x03, 0x00, 0x00, 0x02, 0x06, 0x01, 0x00, 0x04, 0x0b, 0x08, 0x00, 0x01, 0x00, 0x00, 0x00
        /*0020*/ 	.byte	0x00, 0x00, 0x00, 0x00


//--------------------- .nv.info._Z11tred_fact_kPfS_S_i --------------------------
	.section	.nv.info._Z11tred_fact_kPfS_S_i,"",@"SHT_CUDA_INFO"
	.sectionflags	@""
	.align	4


	//----- nvinfo : EIATTR_CUDA_API_VERSION
	.align		4
        /*0000*/ 	.byte	0x04, 0x37
        /*0002*/ 	.short	(.L_11 - .L_10)
.L_10:
        /*0004*/ 	.word	0x00000082


	//----- nvinfo : EIATTR_KPARAM_INFO
	.align		4
.L_11:
        /*0008*/ 	.byte	0x04, 0x17
        /*000a*/ 	.short	(.L_13 - .L_12)
.L_12:
        /*000c*/ 	.word	0x00000000
        /*0010*/ 	.short	0x0003
        /*0012*/ 	.short	0x0018
        /*0014*/ 	.byte	0x00, 0xf0, 0x11, 0x00


	//----- nvinfo : EIATTR_KPARAM_INFO
	.align		4
.L_13:
        /*0018*/ 	.byte	0x04, 0x17
        /*001a*/ 	.short	(.L_15 - .L_14)
.L_14:
        /*001c*/ 	.word	0x00000000
        /*0020*/ 	.short	0x0002
        /*0022*/ 	.short	0x0010
        /*0024*/ 	.byte	0x00, 0xf5, 0x21, 0x00


	//----- nvinfo : EIATTR_KPARAM_INFO
	.align		4
.L_15:
        /*0028*/ 	.byte	0x04, 0x17
        /*002a*/ 	.short	(.L_17 - .L_16)
.L_16:
        /*002c*/ 	.word	0x00000000
        /*0030*/ 	.short	0x0001
        /*0032*/ 	.short	0x0008
        /*0034*/ 	.byte	0x00, 0xf5, 0x21, 0x00


	//----- nvinfo : EIATTR_KPARAM_INFO
	.align		4
.L_17:
        /*0038*/ 	.byte	0x04, 0x17
        /*003a*/ 	.short	(.L_19 - .L_18)
.L_18:
        /*003c*/ 	.word	0x00000000
        /*0040*/ 	.short	0x0000
        /*0042*/ 	.short	0x0000
        /*0044*/ 	.byte	0x00, 0xf5, 0x21, 0x00


	//----- nvinfo : EIATTR_SPARSE_MMA_MASK
	.align		4
.L_19:
        /*0048*/ 	.byte	0x03, 0x50
        /*004a*/ 	.short	0x0000


	//----- nvinfo : EIATTR_MAXREG_COUNT
	.align		4
        /*004c*/ 	.byte	0x03, 0x1b
        /*004e*/ 	.short	0x00ff


	//----- nvinfo : EIATTR_MERCURY_ISA_VERSION
	.align		4
        /*0050*/ 	.byte	0x03, 0x5f
        /*0052*/ 	.short	0x0101


	//----- nvinfo : EIATTR_VRC_CTA_INIT_COUNT
	.align		4
        /*0054*/ 	.byte	0x02, 0x4a
	.zero		1
	.zero		1


	//----- nvinfo : EIATTR_EXIT_INSTR_OFFSETS
	.align		4
        /*0058*/ 	.byte	0x04, 0x1c
        /*005a*/ 	.short	(.L_21 - .L_20)


	//   ....[0]....
.L_20:
        /*005c*/ 	.word	0x00004770


	//   ....[1]....
        /*0060*/ 	.word	0x00006320


	//----- nvinfo : EIATTR_CRS_STACK_SIZE
	.align		4
.L_21:
        /*0064*/ 	.byte	0x04, 0x1e
        /*0066*/ 	.short	(.L_23 - .L_22)
.L_22:
        /*0068*/ 	.word	0x00000000


	//----- nvinfo : EIATTR_CBANK_PARAM_SIZE
	.align		4
.L_23:
        /*006c*/ 	.byte	0x03, 0x19
        /*006e*/ 	.short	0x001c


	//----- nvinfo : EIATTR_PARAM_CBANK
	.align		4
        /*0070*/ 	.byte	0x04, 0x0a
        /*0072*/ 	.short	(.L_25 - .L_24)
	.align		4
.L_24:
        /*0074*/ 	.word	index@(.nv.constant0._Z11tred_fact_kPfS_S_i)
        /*0078*/ 	.short	0x0380
        /*007a*/ 	.short	0x001c


	//----- nvinfo : EIATTR_SW_WAR
	.align		4
.L_25:
        /*007c*/ 	.byte	0x04, 0x36
        /*007e*/ 	.short	(.L_27 - .L_26)
.L_26:
        /*0080*/ 	.word	0x00000008
.L_27:


//--------------------- .nv.callgraph             --------------------------
	.section	.nv.callgraph,"",@"SHT_CUDA_CALLGRAPH"
	.align	4
	.sectionentsize	8
	.align		4
        /*0000*/ 	.word	0x00000000
	.align		4
        /*0004*/ 	.word	0xffffffff
	.align		4
        /*0008*/ 	.word	0x00000000
	.align		4
        /*000c*/ 	.word	0xfffffffe
	.align		4
        /*0010*/ 	.word	0x00000000
	.align		4
        /*0014*/ 	.word	0xfffffffd
	.align		4
        /*0018*/ 	.word	0x00000000
	.align		4
        /*001c*/ 	.word	0xfffffffc


//--------------------- .text._Z11tred_fact_kPfS_S_i --------------------------
	.section	.text._Z11tred_fact_kPfS_S_i,"ax",@progbits
	.align	128
        .global         _Z11tred_fact_kPfS_S_i
        .type           _Z11tred_fact_kPfS_S_i,@function
        .size           _Z11tred_fact_kPfS_S_i,(.L_x_123 - _Z11tred_fact_kPfS_S_i)
        .other          _Z11tred_fact_kPfS_S_i,@"STO_CUDA_ENTRY STV_DEFAULT"
_Z11tred_fact_kPfS_S_i:
.text._Z11tred_fact_kPfS_S_i:
[----:B------:R-:W-:Y:S01]  /*0000*/  LDC R1, c[0x0][0x37c] ;  /* 0x0000df00ff017b82 */ /* 0x000fe20000000800 */
[----:B------:R-:W0:Y:S01]  /*0010*/  LDCU UR5, c[0x0][0x398] ;  /* 0x00007300ff0577ac */ /* 0x000e220008000800 */
[----:B------:R-:W1:Y:S06]  /*0020*/  S2R R5, SR_TID.X ;  /* 0x0000000000057919 */ /* 0x000e6c0000002100 */
[----:B------:R-:W2:Y:S01]  /*0030*/  S2UR UR4, SR_CTAID.X ;  /* 0x00000000000479c3 */ /* 0x000ea20000002500 */
[----:B------:R-:W3:Y:S07]  /*0040*/  LDCU.64 UR14, c[0x0][0x358] ;  /* 0x00006b00ff0e77ac */ /* 0x000eee0008000a00 */
[----:B------:R-:W2:Y:S01]  /*0050*/  LDC R2, c[0x0][0x360] ;  /* 0x0000d800ff027b82 */ /* 0x000ea20000000800 */
[----:B0-----:R-:W-:-:S04]  /*0060*/  MOV R0, UR5 ;  /* 0x0000000500007c02 */ /* 0x001fc80008000f00 */
[C---:B------:R-:W-:Y:S01]  /*0070*/  ISETP.GE.AND P0, PT, R0.reuse, 0x1, PT ;  /* 0x000000010000780c */ /* 0x040fe20003f06270 */
[C---:B------:R-:W-:Y:S02]  /*0080*/  VIADD R6, R0.reuse, 0x2 ;  /* 0x0000000200067836 */ /* 0x040fe40000000000 */
[-C--:B------:R-:W-:Y:S02]  /*0090*/  IMAD R8, R0, R0.reuse, RZ ;  /* 0x0000000000087224 */ /* 0x080fe400078e02ff */
[----:B-1----:R-:W-:Y:S02]  /*00a0*/  IMAD R9, R5, R0, RZ ;  /* 0x0000000005097224 */ /* 0x002fe400078e02ff */
[----:B--2---:R-:W-:Y:S02]  /*00b0*/  IMAD R7, R2, UR4, R5 ;  /* 0x0000000402077c24 */ /* 0x004fe4000f8e0205 */
[----:B------:R-:W-:-:S04]  /*00c0*/  IMAD R9, R9, R6, RZ ;  /* 0x0000000609097224 */ /* 0x000fc800078e02ff */
[----:B---3--:R-:W-:Y:S05]  /*00d0*/  @!P0 BRA `(.L_x_0) ;  /* 0x0000000800148947 */ /* 0x008fea0003800000 */
[C---:B------:R-:W-:Y:S01]  /*00e0*/  LOP3.LUT R17, R0.reuse, 0xf, RZ, 0xc0, !PT ;  /* 0x0000000f00117812 */ /* 0x040fe200078ec0ff */
[----:B------:R-:W-:Y:S01]  /*00f0*/  IMAD R11, R7, R8, RZ ;  /* 0x00000008070b7224 */ /* 0x000fe200078e02ff */
[C---:B------:R-:W-:Y:S01]  /*0100*/  LOP3.LUT R19, R0.reuse, 0x7, RZ, 0xc0, !PT ;  /* 0x0000000700137812 */ /* 0x040fe200078ec0ff */
[----:B------:R-:W-:Y:S01]  /*0110*/  UMOV UR4, URZ ;  /* 0x000000ff00047c82 */ /* 0x000fe20008000000 */
[----:B------:R-:W-:Y:S01]  /*0120*/  IADD3 R2, PT, PT, R0, -0x1, RZ ;  /* 0xffffffff00027810 */ /* 0x000fe20007ffe0ff */
[----:B------:R-:W-:Y:S01]  /*0130*/  VIADD R3, R17, 0xffffffff ;  /* 0xffffffff11037836 */ /* 0x000fe20000000000 */
[----:B------:R-:W-:Y:S02]  /*0140*/  IADD3 R4, PT, PT, R19, -0x1, RZ ;  /* 0xffffffff13047810 */ /* 0x000fe40007ffe0ff */
[----:B------:R-:W-:Y:S02]  /*0150*/  ISETP.GE.U32.AND P0, PT, R2, 0xf, PT ;  /* 0x0000000f0200780c */ /* 0x000fe40003f06070 */
[----:B------:R-:W-:-:S02]  /*0160*/  ISETP.GE.U32.AND P1, PT, R3, 0x7, PT ;  /* 0x000000070300780c */ /* 0x000fc40003f26070 */
[----:B------:R-:W-:Y:S02]  /*0170*/  ISETP.GE.U32.AND P2, PT, R4, 0x3, PT ;  /* 0x000000030400780c */ /* 0x000fe40003f46070 */
[C---:B------:R-:W-:Y:S02]  /*0180*/  LOP3.LUT R2, R0.reuse, 0x7ffffff0, RZ, 0xc0, !PT ;  /* 0x7ffffff000027812 */ /* 0x040fe400078ec0ff */
[----:B------:R-:W-:-:S09]  /*0190*/  LOP3.LUT R3, R0, 0x3, RZ, 0xc0, !PT ;  /* 0x0000000300037812 */ /* 0x000fd200078ec0ff */
.L_x_6:
[----:B0-----:R-:W0:Y:S01]  /*01a0*/  LDCU UR5, c[0x0][0x398] ;  /* 0x00007300ff0577ac */ /* 0x001e220008000800 */
[----:B--23--:R-:W-:Y:S02]  /*01b0*/  HFMA2 R15, -RZ, RZ, 0, 0 ;  /* 0x00000000ff0f7431 */ /* 0x00cfe400000001ff */
[----:B0-----:R-:W-:-:S04]  /*01c0*/  IMAD.U32 R0, RZ, RZ, UR5 ;  /* 0x00000005ff007e24 */ /* 0x001fc8000f8e00ff */
[C---:B------:R-:W-:Y:S02]  /*01d0*/  IMAD R10, R0.reuse, UR4, R11 ;  /* 0x00000004000a7c24 */ /* 0x040fe4000f8e020b */
[----:B------:R-:W-:Y:S01]  /*01e0*/  IMAD R4, R0, UR4, R9 ;  /* 0x0000000400047c24 */ /* 0x000fe2000f8e0209 */
[----:B-1----:R-:W-:Y:S06]  /*01f0*/  @!P0 BRA `(.L_x_1) ;  /* 0x0000000000b48947 */ /* 0x002fec0003800000 */
[----:B------:R-:W0:Y:S01]  /*0200*/  S2UR UR6, SR_CgaCtaId ;  /* 0x00000000000679c3 */ /* 0x000e220000008800 */
[----:B------:R-:W-:Y:S02]  /*0210*/  UMOV UR5, 0x400 ;  /* 0x0000040000057882 */ /* 0x000fe40000000000 */
[----:B0-----:R-:W-:-:S03]  /*0220*/  ULEA UR6, UR6, UR5, 0x18 ;  /* 0x0000000506067291 */ /* 0x001fc6000f8ec0ff */
[----:B------:R-:W-:-:S09]  /*0230*/  UMOV UR5, URZ ;  /* 0x000000ff00057c82 */ /* 0x000fd20008000000 */
.L_x_2:
[----:B0-----:R-:W0:Y:S01]  /*0240*/  LDC.64 R12, c[0x0][0x380] ;  /* 0x0000e000ff0c7b82 */ /* 0x001e220000000a00 */
[----:B------:R-:W-:-:S04]  /*0250*/  VIADD R15, R10, UR5 ;  /* 0x000000050a0f7c36 */ /* 0x000fc80008000000 */
[----:B0-----:R-:W-:-:S05]  /*0260*/  IMAD.WIDE R12, R15, 0x4, R12 ;  /* 0x000000040f0c7825 */ /* 0x001fca00078e020c */
[----:B------:R-:W2:Y:S04]  /*0270*/  LDG.E R14, desc[UR14][R12.64] ;  /* 0x0000000e0c0e7981 */ /* 0x000ea8000c1e1900 */
[----:B------:R-:W3:Y:S04]  /*0280*/  LDG.E R16, desc[UR14][R12.64+0x4] ;  /* 0x0000040e0c107981 */ /* 0x000ee8000c1e1900 */
[----:B------:R-:W4:Y:S04]  /*0290*/  LDG.E R18, desc[UR14][R12.64+0x8] ;  /* 0x0000080e0c127981 */ /* 0x000f28000c1e1900 */
[----:B------:R-:W5:Y:S04]  /*02a0*/  LDG.E R20, desc[UR14][R12.64+0xc] ;  /* 0x00000c0e0c147981 */ /* 0x000f68000c1e1900 */
        /* <DEDUP_REMOVED lines=11> */
[----:B------:R-:W5:Y:S01]  /*0360*/  LDG.E R27, desc[UR14][R12.64+0x3c] ;  /* 0x00003c0e0c1b7981 */ /* 0x000f62000c1e1900 */
[----:B------:R-:W-:Y:S01]  /*0370*/  IADD3 R15, PT, PT, R4, UR5, RZ ;  /* 0x00000005040f7c10 */ /* 0x000fe2000fffe0ff */
[----:B------:R-:W-:-:S03]  /*0380*/  UIADD3 UR5, UPT, UPT, UR5, 0x10, URZ ;  /* 0x0000001005057890 */ /* 0x000fc6000fffe0ff */
[----:B------:R-:W-:-:S03]  /*0390*/  LEA R15, R15, UR6, 0x2 ;  /* 0x000000060f0f7c11 */ /* 0x000fc6000f8e10ff */
[----:B------:R-:W-:Y:S02]  /*03a0*/  ISETP.NE.AND P3, PT, R2, UR5, PT ;  /* 0x0000000502007c0c */ /* 0x000fe4000bf65270 */
[----:B--2---:R0:W-:Y:S04]  /*03b0*/  STS [R15], R14 ;  /* 0x0000000e0f007388 */ /* 0x0041e80000000800 */
[----:B---3--:R0:W-:Y:S04]  /*03c0*/  STS [R15+0x4], R16 ;  /* 0x000004100f007388 */ /* 0x0081e80000000800 */
[----:B----4-:R0:W-:Y:S04]  /*03d0*/  STS [R15+0x8], R18 ;  /* 0x000008120f007388 */ /* 0x0101e80000000800 */
[----:B-----5:R0:W-:Y:S04]  /*03e0*/  STS [R15+0xc], R20 ;  /* 0x00000c140f007388 */ /* 0x0201e80000000800 */
[----:B------:R0:W-:Y:S04]  /*03f0*/  STS [R15+0x10], R22 ;  /* 0x000010160f007388 */ /* 0x0001e80000000800 */
        /* <DEDUP_REMOVED lines=10> */
[----:B------:R0:W-:Y:S01]  /*04a0*/  STS [R15+0x3c], R27 ;  /* 0x00003c1b0f007388 */ /* 0x0001e20000000800 */
[----:B------:R-:W-:Y:S05]  /*04b0*/  @P3 BRA `(.L_x_2) ;  /* 0xfffffffc00603947 */ /* 0x000fea000383ffff */
[----:B0-----:R-:W-:-:S07]  /*04c0*/  IMAD.MOV.U32 R15, RZ, RZ, R2 ;  /* 0x000000ffff0f7224 */ /* 0x001fce00078e0002 */
.L_x_1:
[----:B------:R-:W-:-:S13]  /*04d0*/  ISETP.NE.AND P3, PT, R17, RZ, PT ;  /* 0x000000ff1100720c */ /* 0x000fda0003f65270 */
[----:B------:R-:W-:Y:S05]  /*04e0*/  @!P3 BRA `(.L_x_3) ;  /* 0x000000040004b947 */ /* 0x000fea0003800000 */
[----:B------:R-:W-:Y:S01]  /*04f0*/  ISETP.NE.AND P3, PT, R19, RZ, PT ;  /* 0x000000ff1300720c */ /* 0x000fe20003f65270 */
[----:B------:R-:W-:-:S12]  /*0500*/  @!P1 BRA `(.L_x_4) ;  /* 0x0000000000649947 */ /* 0x000fd80003800000 */
[----:B------:R-:W0:Y:S01]  /*0510*/  LDC.64 R12, c[0x0][0x380] ;  /* 0x0000e000ff0c7b82 */ /* 0x000e220000000a00 */
[----:B------:R-:W-:-:S05]  /*0520*/  IADD3 R21, PT, PT, R10, R15, RZ ;  /* 0x0000000f0a157210 */ /* 0x000fca0007ffe0ff */
        /* <DEDUP_REMOVED lines=8> */
[----:B------:R-:W5:Y:S01]  /*05b0*/  LDG.E R30, desc[UR14][R12.64+0x1c] ;  /* 0x00001c0e0c1e7981 */ /* 0x000f62000c1e1900 */
[----:B------:R-:W0:Y:S01]  /*05c0*/  S2UR UR6, SR_CgaCtaId ;  /* 0x00000000000679c3 */ /* 0x000e220000008800 */
[----:B------:R-:W-:Y:S01]  /*05d0*/  UMOV UR5, 0x400 ;  /* 0x0000040000057882 */ /* 0x000fe20000000000 */
[----:B------:R-:W-:Y:S01]  /*05e0*/  IMAD.IADD R16, R4, 0x1, R15 ;  /* 0x0000000104107824 */ /* 0x000fe200078e020f */
[----:B------:R-:W-:Y:S01]  /*05f0*/  IADD3 R15, PT, PT, R15, 0x8, RZ ;  /* 0x000000080f0f7810 */ /* 0x000fe20007ffe0ff */
[----:B0-----:R-:W-:-:S06]  /*0600*/  ULEA UR5, UR6, UR5, 0x18 ;  /* 0x0000000506057291 */ /* 0x001fcc000f8ec0ff */
[----:B------:R-:W-:-:S05]  /*0610*/  LEA R21, R16, UR5, 0x2 ;  /* 0x0000000510157c11 */ /* 0x000fca000f8e10ff */
[----:B--2---:R0:W-:Y:S04]  /*0620*/  STS [R21], R14 ;  /* 0x0000000e15007388 */ /* 0x0041e80000000800 */
[----:B---3--:R0:W-:Y:S04]  /*0630*/  STS [R21+0x4], R18 ;  /* 0x0000041215007388 */ /* 0x0081e80000000800 */
[----:B----4-:R0:W-:Y:S04]  /*0640*/  STS [R21+0x8], R20 ;  /* 0x0000081415007388 */ /* 0x0101e80000000800 */
[----:B-----5:R0:W-:Y:S04]  /*0650*/  STS [R21+0xc], R22 ;  /* 0x00000c1615007388 */ /* 0x0201e80000000800 */
[----:B------:R0:W-:Y:S04]  /*0660*/  STS [R21+0x10], R24 ;  /* 0x0000101815007388 */ /* 0x0001e80000000800 */
[----:B------:R0:W-:Y:S04]  /*0670*/  STS [R21+0x14], R26 ;  /* 0x0000141a15007388 */ /* 0x0001e80000000800 */
[----:B------:R0:W-:Y:S04]  /*0680*/  STS [R21+0x18], R28 ;  /* 0x0000181c15007388 */ /* 0x0001e80000000800 */
[----:B------:R0:W-:Y:S02]  /*0690*/  STS [R21+0x1c], R30 ;  /* 0x00001c1e15007388 */ /* 0x0001e40000000800 */
.L_x_4:
[----:B------:R-:W-:Y:S05]  /*06a0*/  @!P3 BRA `(.L_x_3) ;  /* 0x000000000094b947 */ /* 0x000fea0003800000 */
[----:B------:R-:W-:Y:S01]  /*06b0*/  ISETP.NE.AND P3, PT, R3, RZ, PT ;  /* 0x000000ff0300720c */ /* 0x000fe20003f65270 */
[----:B------:R-:W-:-:S12]  /*06c0*/  @!P2 BRA `(.L_x_5) ;  /* 0x000000000044a947 */ /* 0x000fd80003800000 */
[----:B------:R-:W1:Y:S01]  /*06d0*/  LDC.64 R12, c[0x0][0x380] ;  /* 0x0000e000ff0c7b82 */ /* 0x000e620000000a00 */
[----:B0-----:R-:W-:-:S04]  /*06e0*/  IMAD.IADD R21, R10, 0x1, R15 ;  /* 0x000000010a157824 */ /* 0x001fc800078e020f */
[----:B-1----:R-:W-:-:S05]  /*06f0*/  IMAD.WIDE R12, R21, 0x4, R12 ;  /* 0x00000004150c7825 */ /* 0x002fca00078e020c */
[----:B------:R-:W2:Y:S04]  /*0700*/  LDG.E R14, desc[UR14][R12.64] ;  /* 0x0000000e0c0e7981 */ /* 0x000ea8000c1e1900 */
[----:B------:R-:W3:Y:S04]  /*0710*/  LDG.E R18, desc[UR14][R12.64+0x4] ;  /* 0x0000040e0c127981 */ /* 0x000ee8000c1e1900 */
[----:B------:R-:W4:Y:S04]  /*0720*/  LDG.E R20, desc[UR14][R12.64+0x8] ;  /* 0x0000080e0c147981 */ /* 0x000f28000c1e1900 */
[----:B------:R-:W5:Y:S01]  /*0730*/  LDG.E R22, desc[UR14][R12.64+0xc] ;  /* 0x00000c0e0c167981 */ /* 0x000f62000c1e1900 */
[----:B------:R-:W0:Y:S01]  /*0740*/  S2UR UR6, SR_CgaCtaId ;  /* 0x00000000000679c3 */ /* 0x000e220000008800 */
[----:B------:R-:W-:Y:S01]  /*0750*/  UMOV UR5, 0x400 ;  /* 0x0000040000057882 */ /* 0x000fe20000000000 */
[----:B------:R-:W-:Y:S01]  /*0760*/  IADD3 R16, PT, PT, R4, R15, RZ ;  /* 0x0000000f04107210 */ /* 0x000fe20007ffe0ff */
[----:B------:R-:W-:Y:S01]  /*0770*/  VIADD R15, R15, 0x4 ;  /* 0x000000040f0f7836 */ /* 0x000fe20000000000 */
[----:B0-----:R-:W-:-:S06]  /*0780*/  ULEA UR5, UR6, UR5, 0x18 ;  /* 0x0000000506057291 */ /* 0x001fcc000f8ec0ff */
[----:B------:R-:W-:-:S05]  /*0790*/  LEA R21, R16, UR5, 0x2 ;  /* 0x0000000510157c11 */ /* 0x000fca000f8e10ff */
[----:B--2---:R1:W-:Y:S04]  /*07a0*/  STS [R21], R14 ;  /* 0x0000000e15007388 */ /* 0x0043e80000000800 */
[----:B---3--:R1:W-:Y:S04]  /*07b0*/  STS [R21+0x4], R18 ;  /* 0x0000041215007388 */ /* 0x0083e80000000800 */
[----:B----4-:R1:W-:Y:S04]  /*07c0*/  STS [R21+0x8], R20 ;  /* 0x0000081415007388 */ /* 0x0103e80000000800 */
[----:B-----5:R1:W-:Y:S02]  /*07d0*/  STS [R21+0xc], R22 ;  /* 0x00000c1615007388 */ /* 0x0203e40000000800 */
.L_x_5:
[----:B------:R-:W-:Y:S05]  /*07e0*/  @!P3 BRA `(.L_x_3) ;  /* 0x000000000044b947 */ /* 0x000fea0003800000 */
[----:B------:R-:W2:Y:S01]  /*07f0*/  LDC.64 R12, c[0x0][0x380] ;  /* 0x0000e000ff0c7b82 */ /* 0x000ea20000000a00 */
[----:B01----:R-:W-:-:S05]  /*0800*/  IADD3 R21, PT, PT, R10, R15, RZ ;  /* 0x0000000f0a157210 */ /* 0x003fca0007ffe0ff */
[----:B--2---:R-:W-:-:S05]  /*0810*/  IMAD.WIDE R12, R21, 0x4, R12 ;  /* 0x00000004150c7825 */ /* 0x004fca00078e020c */
[----:B------:R-:W2:Y:S01]  /*0820*/  LDG.E R10, desc[UR14][R12.64] ;  /* 0x0000000e0c0a7981 */ /* 0x000ea2000c1e1900 */
[----:B------:R-:W0:Y:S01]  /*0830*/  S2UR UR6, SR_CgaCtaId ;  /* 0x00000000000679c3 */ /* 0x000e220000008800 */
[----:B------:R-:W-:Y:S01]  /*0840*/  UMOV UR5, 0x400 ;  /* 0x0000040000057882 */ /* 0x000fe20000000000 */
[----:B------:R-:W-:Y:S01]  /*0850*/  IMAD.IADD R4, R4, 0x1, R15 ;  /* 0x0000000104047824 */ /* 0x000fe200078e020f */
[----:B------:R-:W-:Y:S01]  /*0860*/  ISETP.NE.AND P3, PT, R3, 0x1, PT ;  /* 0x000000010300780c */ /* 0x000fe20003f65270 */
[----:B0-----:R-:W-:-:S06]  /*0870*/  ULEA UR5, UR6, UR5, 0x18 ;  /* 0x0000000506057291 */ /* 0x001fcc000f8ec0ff */
[----:B------:R-:W-:-:S05]  /*0880*/  LEA R15, R4, UR5, 0x2 ;  /* 0x00000005040f7c11 */ /* 0x000fca000f8e10ff */
[----:B--2---:R2:W-:Y:S01]  /*0890*/  STS [R15], R10 ;  /* 0x0000000a0f007388 */ /* 0x0045e20000000800 */
[----:B------:R-:W-:Y:S05]  /*08a0*/  @!P3 BRA `(.L_x_3) ;  /* 0x000000000014b947 */ /* 0x000fea0003800000 */
[----:B------:R-:W-:Y:S01]  /*08b0*/  ISETP.NE.AND P3, PT, R3, 0x2, PT ;  /* 0x000000020300780c */ /* 0x000fe20003f65270 */
[----:B------:R-:W3:-:S12]  /*08c0*/  LDG.E R4, desc[UR14][R12.64+0x4] ;  /* 0x0000040e0c047981 */ /* 0x000ed8000c1e1900 */
[----:B--2---:R-:W2:Y:S04]  /*08d0*/  @P3 LDG.E R10, desc[UR14][R12.64+0x8] ;  /* 0x0000080e0c0a3981 */ /* 0x004ea8000c1e1900 */
[----:B---3--:R3:W-:Y:S04]  /*08e0*/  STS [R15+0x4], R4 ;  /* 0x000004040f007388 */ /* 0x0087e80000000800 */
[----:B--2---:R3:W-:Y:S02]  /*08f0*/  @P3 STS [R15+0x8], R10 ;  /* 0x0000080a0f003388 */ /* 0x0047e40000000800 */
.L_x_3:
[----:B------:R-:W-:-:S06]  /*0900*/  UIADD3 UR4, UPT, UPT, UR4, 0x1, URZ ;  /* 0x0000000104047890 */ /* 0x000fcc000fffe0ff */
[----:B------:R-:W-:-:S13]  /*0910*/  ISETP.NE.AND P3, PT, R0, UR4, PT ;  /* 0x0000000400007c0c */ /* 0x000fda000bf65270 */
[----:B------:R-:W-:Y:S05]  /*0920*/  @P3 BRA `(.L_x_6) ;  /* 0xfffffff8001c3947 */ /* 0x000fea000383ffff */
.L_x_0:
[----:B------:R-:W-:-:S13]  /*0930*/  ISETP.GE.AND P0, PT, R0, 0x2, PT ;  /* 0x000000020000780c */ /* 0x000fda0003f06270 */
[----:B------:R-:W-:Y:S05]  /*0940*/  @!P0 BRA `(.L_x_7) ;  /* 0x0000003c005c8947 */ /* 0x000fea0003800000 */
[----:B01----:R-:W0:Y:S01]  /*0950*/  LDC.64 R18, c[0x0][0x390] ;  /* 0x0000e400ff127b82 */ /* 0x003e220000000a00 */
[----:B------:R-:W-:Y:S01]  /*0960*/  R2UR UR9, R0 ;  /* 0x00000000000972ca */ /* 0x000fe200000e0000 */
[-C--:B--23--:R-:W-:Y:S01]  /*0970*/  IMAD R10, R7, R0.reuse, RZ ;  /* 0x00000000070a7224 */ /* 0x08cfe200078e02ff */
[----:B------:R-:W-:Y:S01]  /*0980*/  IADD3 R11, PT, PT, R9, R0, R8 ;  /* 0x00000000090b7210 */ /* 0x000fe20007ffe008 */
[----:B------:R-:W1:Y:S01]  /*0990*/  LDCU.U16 UR13, c[0x0][0x398] ;  /* 0x00007300ff0d77ac */ /* 0x000e620008000400 */
[----:B------:R-:W-:Y:S02]  /*09a0*/  PRMT R12, RZ, 0x7610, R12 ;  /* 0x00007610ff0c7816 */ /* 0x000fe4000000000c */
[----:B------:R-:W-:Y:S01]  /*09b0*/  PRMT R13, RZ, 0x7610, R13 ;  /* 0x00007610ff0d7816 */ /* 0x000fe2000000000d */
[----:B------:R-:W2:Y:S01]  /*09c0*/  LDCU UR10, c[0x0][0x398] ;  /* 0x00007300ff0a77ac */ /* 0x000ea20008000800 */
[----:B------:R-:W-:Y:S01]  /*09d0*/  SHF.R.S32.HI R14, RZ, 0x1f, R10 ;  /* 0x0000001fff0e7819 */ /* 0x000fe2000001140a */
[----:B------:R-:W-:-:S04]  /*09e0*/  UMOV UR4, URZ ;  /* 0x000000ff00047c82 */ /* 0x000fc80008000000 */
[----:B------:R-:W-:Y:S01]  /*09f0*/  UIADD3 UR9, UPT, UPT, UR9, -0x2, URZ ;  /* 0xfffffffe09097890 */ /* 0x000fe2000fffe0ff */
[----:B012---:R-:W-:-:S11]  /*0a00*/  IMAD.WIDE R18, R10, 0x4, R18 ;  /* 0x000000040a127825 */ /* 0x007fd600078e0212 */
.L_x_83:
[----:B------:R-:W-:Y:S01]  /*0a10*/  UISETP.NE.AND UP0, UPT, UR10, 0x2, UPT ;  /* 0x000000020a00788c */ /* 0x000fe2000bf05270 */
[----:B----4-:R-:W-:Y:S01]  /*0a20*/  HFMA2 R15, -RZ, RZ, 0, 0 ;  /* 0x00000000ff0f7431 */ /* 0x010fe200000001ff */
[----:B------:R-:W-:Y:S01]  /*0a30*/  UIADD3 UR5, UPT, UPT, UR10, -0x1, URZ ;  /* 0xffffffff0a057890 */ /* 0x000fe2000fffe0ff */
[----:B------:R-:W-:Y:S01]  /*0a40*/  BSSY.RECONVERGENT B0, `(.L_x_8) ;  /* 0x00003bc000007945 */ /* 0x000fe20003800200 */
[----:B------:R-:W-:-:S05]  /*0a50*/  UMOV UR8, UR10 ;  /* 0x0000000a00087c82 */ /* 0x000fca0008000000 */
[----:B------:R-:W-:Y:S01]  /*0a60*/  UMOV UR10, UR5 ;  /* 0x00000005000a7c82 */ /* 0x000fe20008000000 */
[----:B0123--:R-:W-:Y:S05]  /*0a70*/  BRA.U !UP0, `(.L_x_9) ;  /* 0x0000003908bc7547 */ /* 0x00ffea000b800000 */
[----:B------:R-:W-:Y:S01]  /*0a80*/  LOP3.LUT R0, RZ, R13, RZ, 0x33, !PT ;  /* 0x0000000dff007212 */ /* 0x000fe200078e33ff */
[----:B------:R-:W0:Y:S01]  /*0a90*/  LDCU UR6, c[0x0][0x398] ;  /* 0x00007300ff0677ac */ /* 0x000e220008000800 */
[----:B------:R-:W-:Y:S02]  /*0aa0*/  MOV R20, RZ ;  /* 0x000000ff00147202 */ /* 0x000fe40000000f00 */
[----:B------:R-:W-:Y:S01]  /*0ab0*/  R2UR UR5, R0 ;  /* 0x00000000000572ca */ /* 0x000fe200000e0000 */
[----:B------:R-:W-:Y:S01]  /*0ac0*/  UIADD3 UR16, UPT, UPT, UR9, -UR4, URZ ;  /* 0x8000000409107290 */ /* 0x000fe2000fffe0ff */
[----:B------:R-:W-:Y:S01]  /*0ad0*/  LOP3.LUT R0, R12, 0x3, RZ, 0x3c, !PT ;  /* 0x000000030c007812 */ /* 0x000fe200078e3cff */
[----:B------:R-:W-:Y:S02]  /*0ae0*/  ULOP3.LUT UR17, UR10, 0x7, URZ, 0xc0, !UPT ;  /* 0x000000070a117892 */ /* 0x000fe4000f8ec0ff */
[----:B------:R-:W-:Y:S01]  /*0af0*/  UISETP.GE.U32.AND UP0, UPT, UR16, 0x7, UPT ;  /* 0x000000071000788c */ /* 0x000fe2000bf06070 */
[----:B------:R-:W-:-:S07]  /*0b00*/  R2UR UR12, R0 ;  /* 0x00000000000c72ca */ /* 0x000fce00000e0000 */
[----:B------:R-:W-:Y:S01]  /*0b10*/  UIADD3 UR5, UPT, UPT, UR13, UR5, URZ ;  /* 0x000000050d057290 */ /* 0x000fe2000fffe0ff */
[----:B0-----:R-:W-:-:S03]  /*0b20*/  IMAD.U32 R0, RZ, RZ, UR6 ;  /* 0x00000006ff007e24 */ /* 0x001fc6000f8e00ff */
[----:B------:R-:W-:Y:S01]  /*0b30*/  ULOP3.LUT UR11, UR5, 0x7, URZ, 0xc0, !UPT ;  /* 0x00000007050b7892 */ /* 0x000fe2000f8ec0ff */
[----:B------:R-:W-:Y:S02]  /*0b40*/  IMAD R16, R0, UR10, R9 ;  /* 0x0000000a00107c24 */ /* 0x000fe4000f8e0209 */
[----:B------:R-:W-:Y:S01]  /*0b50*/  UMOV UR5, URZ ;  /* 0x000000ff00057c82 */ /* 0x000fe20008000000 */
[----:B------:R-:W-:Y:S02]  /*0b60*/  UIADD3 UR18, UPT, UPT, UR11, -0x1, URZ ;  /* 0xffffffff0b127890 */ /* 0x000fe4000fffe0ff */
[----:B------:R-:W-:Y:S01]  /*0b70*/  UIADD3 UR12, UPT, UPT, UR13, UR12, URZ ;  /* 0x0000000c0d0c7290 */ /* 0x000fe2000fffe0ff */
[----:B------:R-:W-:Y:S11]  /*0b80*/  BRA.U !UP0, `(.L_x_10) ;  /* 0x00000001086c7547 */ /* 0x000ff6000b800000 */
[----:B------:R-:W0:Y:S01]  /*0b90*/  S2UR UR7, SR_CgaCtaId ;  /* 0x00000000000779c3 */ /* 0x000e220000008800 */
[----:B------:R-:W-:Y:S01]  /*0ba0*/  UMOV UR6, 0x400 ;  /* 0x0000040000067882 */ /* 0x000fe20000000000 */
[----:B------:R-:W-:Y:S01]  /*0bb0*/  IMAD.MOV.U32 R20, RZ, RZ, RZ ;  /* 0x000000ffff147224 */ /* 0x000fe200078e00ff */
[----:B------:R-:W-:Y:S02]  /*0bc0*/  ULOP3.LUT UR5, UR10, 0xfffffff8, URZ, 0xc0, !UPT ;  /* 0xfffffff80a057892 */ /* 0x000fe4000f8ec0ff */
[----:B0-----:R-:W-:-:S03]  /*0bd0*/  ULEA UR7, UR7, UR6, 0x18 ;  /* 0x0000000607077291 */ /* 0x001fc6000f8ec0ff */
[----:B------:R-:W-:-:S09]  /*0be0*/  UMOV UR6, URZ ;  /* 0x000000ff00067c82 */ /* 0x000fd20008000000 */
.L_x_11:
[----:B------:R-:W-:Y:S01]  /*0bf0*/  IADD3 R2, PT, PT, R16, UR6, RZ ;  /* 0x0000000610027c10 */ /* 0x000fe2000fffe0ff */
[----:B------:R-:W-:-:S03]  /*0c00*/  UIADD3 UR6, UPT, UPT, UR6, 0x8, URZ ;  /* 0x0000000806067890 */ /* 0x000fc6000fffe0ff */
[----:B------:R-:W-:Y:S01]  /*0c10*/  LEA R2, R2, UR7, 0x2 ;  /* 0x0000000702027c11 */ /* 0x000fe2000f8e10ff */
[----:B------:R-:W-:-:S04]  /*0c20*/  UISETP.NE.AND UP0, UPT, UR6, UR5, UPT ;  /* 0x000000050600728c */ /* 0x000fc8000bf05270 */
[----:B------:R-:W0:Y:S04]  /*0c30*/  LDS R3, [R2] ;  /* 0x0000000002037984 */ /* 0x000e280000000800 */
[----:B------:R-:W1:Y:S04]  /*0c40*/  LDS R4, [R2+0x4] ;  /* 0x0000040002047984 */ /* 0x000e680000000800 */
[----:B------:R-:W2:Y:S04]  /*0c50*/  LDS R22, [R2+0x8] ;  /* 0x0000080002167984 */ /* 0x000ea80000000800 */
[----:B------:R-:W3:Y:S04]  /*0c60*/  LDS R24, [R2+0xc] ;  /* 0x00000c0002187984 */ /* 0x000ee80000000800 */
[----:B------:R-:W4:Y:S04]  /*0c70*/  LDS R26, [R2+0x10] ;  /* 0x00001000021a7984 */ /* 0x000f280000000800 */
[----:B------:R-:W5:Y:S04]  /*0c80*/  LDS R28, [R2+0x14] ;  /* 0x00001400021c7984 */ /* 0x000f680000000800 */
[----:B------:R-:W5:Y:S04]  /*0c90*/  LDS R30, [R2+0x18] ;  /* 0x00001800021e7984 */ /* 0x000f680000000800 */
[----:B------:R-:W5:Y:S01]  /*0ca0*/  LDS R32, [R2+0x1c] ;  /* 0x00001c0002207984 */ /* 0x000f620000000800 */
[----:B0-----:R-:W-:-:S04]  /*0cb0*/  FADD R3, |R3|, R20 ;  /* 0x0000001403037221 */ /* 0x001fc80000000200 */
[----:B-1----:R-:W-:-:S04]  /*0cc0*/  FADD R3, R3, |R4| ;  /* 0x4000000403037221 */ /* 0x002fc80000000000 */
[----:B--2---:R-:W-:-:S04]  /*0cd0*/  FADD R3, R3, |R22| ;  /* 0x4000001603037221 */ /* 0x004fc80000000000 */
[----:B---3--:R-:W-:-:S04]  /*0ce0*/  FADD R3, R3, |R24| ;  /* 0x4000001803037221 */ /* 0x008fc80000000000 */
[----:B----4-:R-:W-:-:S04]  /*0cf0*/  FADD R3, R3, |R26| ;  /* 0x4000001a03037221 */ /* 0x010fc80000000000 */
[----:B-----5:R-:W-:-:S04]  /*0d00*/  FADD R3, R3, |R28| ;  /* 0x4000001c03037221 */ /* 0x020fc80000000000 */
[----:B------:R-:W-:-:S04]  /*0d10*/  FADD R3, R3, |R30| ;  /* 0x4000001e03037221 */ /* 0x000fc80000000000 */
[----:B------:R-:W-:Y:S01]  /*0d20*/  FADD R20, R3, |R32| ;  /* 0x4000002003147221 */ /* 0x000fe20000000000 */
[----:B------:R-:W-:Y:S06]  /*0d30*/  BRA.U UP0, `(.L_x_11) ;  /* 0xfffffffd00ac7547 */ /* 0x000fec000b83ffff */
.L_x_10:
[----:B------:R-:W-:-:S09]  /*0d40*/  UISETP.NE.AND UP0, UPT, UR17, URZ, UPT ;  /* 0x000000ff1100728c */ /* 0x000fd2000bf05270 */
[----:B------:R-:W-:Y:S05]  /*0d50*/  BRA.U !UP0, `(.L_x_12) ;  /* 0x0000000108a47547 */ /* 0x000fea000b800000 */
[----:B------:R-:W-:Y:S02]  /*0d60*/  UISETP.GE.U32.AND UP0, UPT, UR18, 0x3, UPT ;  /* 0x000000031200788c */ /* 0x000fe4000bf06070 */
[----:B------:R-:W-:-:S07]  /*0d70*/  ULOP3.LUT UP1, URZ, UR11, 0x3, URZ, 0xc0, !UPT ;  /* 0x000000030bff7892 */ /* 0x000fce000f82c0ff */
[----:B------:R-:W-:Y:S05]  /*0d80*/  BRA.U !UP0, `(.L_x_13) ;  /* 0x0000000108387547 */ /* 0x000fea000b800000 */
[----:B------:R-:W0:Y:S01]  /*0d90*/  S2UR UR7, SR_CgaCtaId ;  /* 0x00000000000779c3 */ /* 0x000e220000008800 */
[----:B------:R-:W-:Y:S01]  /*0da0*/  UMOV UR6, 0x400 ;  /* 0x0000040000067882 */ /* 0x000fe20000000000 */
[----:B------:R-:W-:Y:S01]  /*0db0*/  VIADD R2, R16, UR5 ;  /* 0x0000000510027c36 */ /* 0x000fe20008000000 */
[----:B------:R-:W-:Y:S02]  /*0dc0*/  UIADD3 UR5, UPT, UPT, UR5, 0x4, URZ ;  /* 0x0000000405057890 */ /* 0x000fe4000fffe0ff */
[----:B0-----:R-:W-:-:S06]  /*0dd0*/  ULEA UR6, UR7, UR6, 0x18 ;  /* 0x0000000607067291 */ /* 0x001fcc000f8ec0ff */
[----:B------:R-:W-:-:S05]  /*0de0*/  LEA R2, R2, UR6, 0x2 ;  /* 0x0000000602027c11 */ /* 0x000fca000f8e10ff */
[----:B------:R-:W0:Y:S04]  /*0df0*/  LDS R3, [R2] ;  /* 0x0000000002037984 */ /* 0x000e280000000800 */
[----:B------:R-:W1:Y:S04]  /*0e00*/  LDS R4, [R2+0x4] ;  /* 0x0000040002047984 */ /* 0x000e680000000800 */
[----:B------:R-:W2:Y:S04]  /*0e10*/  LDS R22, [R2+0x8] ;  /* 0x0000080002167984 */ /* 0x000ea80000000800 */
[----:B------:R-:W3:Y:S01]  /*0e20*/  LDS R24, [R2+0xc] ;  /* 0x00000c0002187984 */ /* 0x000ee20000000800 */
[----:B0-----:R-:W-:-:S04]  /*0e30*/  FADD R3, R20, |R3| ;  /* 0x4000000314037221 */ /* 0x001fc80000000000 */
[----:B-1----:R-:W-:-:S04]  /*0e40*/  FADD R3, R3, |R4| ;  /* 0x4000000403037221 */ /* 0x002fc80000000000 */
[----:B--2---:R-:W-:-:S04]  /*0e50*/  FADD R3, R3, |R22| ;  /* 0x4000001603037221 */ /* 0x004fc80000000000 */
[----:B---3--:R-:W-:-:S07]  /*0e60*/  FADD R20, R3, |R24| ;  /* 0x4000001803147221 */ /* 0x008fce0000000000 */
.L_x_13:
[----:B------:R-:W-:Y:S05]  /*0e70*/  BRA.U !UP1, `(.L_x_12) ;  /* 0x00000001095c7547 */ /* 0x000fea000b800000 */
[----:B------:R-:W-:Y:S02]  /*0e80*/  ULOP3.LUT UR6, UR12, 0x3, URZ, 0xc0, !UPT ;  /* 0x000000030c067892 */ /* 0x000fe4000f8ec0ff */
[----:B------:R-:W-:Y:S02]  /*0e90*/  ULOP3.LUT UR7, UR12, 0x1, URZ, 0xc0, !UPT ;  /* 0x000000010c077892 */ /* 0x000fe4000f8ec0ff */
[----:B------:R-:W-:Y:S02]  /*0ea0*/  UISETP.NE.AND UP0, UPT, UR6, 0x1, UPT ;  /* 0x000000010600788c */ /* 0x000fe4000bf05270 */
[----:B------:R-:W-:-:S07]  /*0eb0*/  UISETP.NE.U32.AND UP1, UPT, UR7, 0x1, UPT ;  /* 0x000000010700788c */ /* 0x000fce000bf25070 */
[----:B------:R-:W-:Y:S05]  /*0ec0*/  BRA.U !UP0, `(.L_x_14) ;  /* 0x0000000108287547 */ /* 0x000fea000b800000 */
[----:B------:R-:W0:Y:S01]  /*0ed0*/  S2UR UR7, SR_CgaCtaId ;  /* 0x00000000000779c3 */ /* 0x000e220000008800 */
[----:B------:R-:W-:Y:S01]  /*0ee0*/  UMOV UR6, 0x400 ;  /* 0x0000040000067882 */ /* 0x000fe20000000000 */
[----:B------:R-:W-:Y:S01]  /*0ef0*/  IADD3 R2, PT, PT, R16, UR5, RZ ;  /* 0x0000000510027c10 */ /* 0x000fe2000fffe0ff */
[----:B------:R-:W-:Y:S02]  /*0f00*/  UIADD3 UR5, UPT, UPT, UR5, 0x2, URZ ;  /* 0x0000000205057890 */ /* 0x000fe4000fffe0ff */
[----:B0-----:R-:W-:-:S06]  /*0f10*/  ULEA UR6, UR7, UR6, 0x18 ;  /* 0x0000000607067291 */ /* 0x001fcc000f8ec0ff */
[----:B------:R-:W-:-:S05]  /*0f20*/  LEA R2, R2, UR6, 0x2 ;  /* 0x0000000602027c11 */ /* 0x000fca000f8e10ff */
[----:B------:R-:W0:Y:S04]  /*0f30*/  LDS R3, [R2] ;  /* 0x0000000002037984 */ /* 0x000e280000000800 */
[----:B------:R-:W1:Y:S01]  /*0f40*/  LDS R4, [R2+0x4] ;  /* 0x0000040002047984 */ /* 0x000e620000000800 */
[----:B0-----:R-:W-:-:S04]  /*0f50*/  FADD R3, R20, |R3| ;  /* 0x4000000314037221 */ /* 0x001fc80000000000 */
[----:B-1----:R-:W-:-:S07]  /*0f60*/  FADD R20, R3, |R4| ;  /* 0x4000000403147221 */ /* 0x002fce0000000000 */
.L_x_14:
[----:B------:R-:W-:Y:S05]  /*0f70*/  BRA.U UP1, `(.L_x_12) ;  /* 0x00000001011c7547 */ /* 0x000fea000b800000 */
[----:B------:R-:W0:Y:S01]  /*0f80*/  S2UR UR7, SR_CgaCtaId ;  /* 0x00000000000779c3 */ /* 0x000e220000008800 */
[----:B------:R-:W-:Y:S01]  /*0f90*/  UMOV UR6, 0x400 ;  /* 0x0000040000067882 */ /* 0x000fe20000000000 */
[----:B------:R-:W-:Y:S01]  /*0fa0*/  VIADD R2, R16, UR5 ;  /* 0x0000000510027c36 */ /* 0x000fe20008000000 */
[----:B0-----:R-:W-:-:S06]  /*0fb0*/  ULEA UR6, UR7, UR6, 0x18 ;  /* 0x0000000607067291 */ /* 0x001fcc000f8ec0ff */
[----:B------:R-:W-:-:S05]  /*0fc0*/  LEA R2, R2, UR6, 0x2 ;  /* 0x0000000602027c11 */ /* 0x000fca000f8e10ff */
[----:B------:R-:W0:Y:S02]  /*0fd0*/  LDS R3, [R2] ;  /* 0x0000000002037984 */ /* 0x000e240000000800 */
[----:B0-----:R-:W-:-:S07]  /*0fe0*/  FADD R20, R20, |R3| ;  /* 0x4000000314147221 */ /* 0x001fce0000000000 */
.L_x_12:
[----:B------:R-:W-:-:S13]  /*0ff0*/  FSETP.GEU.AND P0, PT, R20, 9.9999999747524270788e-07, PT ;  /* 0x358637bd1400780b */ /* 0x000fda0003f0e000 */
[----:B------:R-:W-:Y:S05]  /*1000*/  @P0 BRA `(.L_x_15) ;  /* 0x0000000000380947 */ /* 0x000fea0003800000 */
[----:B------:R-:W0:Y:S01]  /*1010*/  S2UR UR6, SR_CgaCtaId ;  /* 0x00000000000679c3 */ /* 0x000e220000008800 */
[----:B------:R-:W-:Y:S01]  /*1020*/  UMOV UR5, 0x400 ;  /* 0x0000040000057882 */ /* 0x000fe20000000000 */
[----:B------:R-:W-:Y:S01]  /*1030*/  IADD3 R16, PT, PT, R16, UR8, RZ ;  /* 0x0000000810107c10 */ /* 0x000fe2000fffe0ff */
[----:B------:R-:W-:Y:S01]  /*1040*/  IMAD.U32 R21, RZ, RZ, UR8 ;  /* 0x00000008ff157e24 */ /* 0x000fe2000f8e00ff */
[----:B------:R-:W-:-:S04]  /*1050*/  IADD3 R3, P0, PT, R10, UR8, RZ ;  /* 0x000000080a037c10 */ /* 0x000fc8000ff1e0ff */
[----:B------:R-:W-:Y:S01]  /*1060*/  LEA.HI.X.SX32 R4, R21, R14, 0x1, P0 ;  /* 0x0000000e15047211 */ /* 0x000fe200000f0eff */
[----:B0-----:R-:W-:Y:S01]  /*1070*/  ULEA UR5, UR6, UR5, 0x18 ;  /* 0x0000000506057291 */ /* 0x001fe2000f8ec0ff */
[----:B------:R-:W0:Y:S05]  /*1080*/  LDCU.64 UR6, c[0x0][0x390] ;  /* 0x00007200ff0677ac */ /* 0x000e2a0008000a00 */
[----:B------:R-:W-:-:S05]  /*1090*/  LEA R16, R16, UR5, 0x2 ;  /* 0x0000000510107c11 */ /* 0x000fca000f8e10ff */
[----:B------:R-:W1:Y:S01]  /*10a0*/  LDS R17, [R16+-0x8] ;  /* 0xfffff80010117984 */ /* 0x000e620000000800 */
[----:B0-----:R-:W-:-:S04]  /*10b0*/  LEA R2, P0, R3, UR6, 0x2 ;  /* 0x0000000603027c11 */ /* 0x001fc8000f8010ff */
[----:B------:R-:W-:-:S05]  /*10c0*/  LEA.HI.X R3, R3, UR7, R4, 0x2, P0 ;  /* 0x0000000703037c11 */ /* 0x000fca00080f1404 */
[----:B-1----:R4:W-:Y:S01]  /*10d0*/  STG.E desc[UR14][R2.64+-0x4], R17 ;  /* 0xfffffc1102007986 */ /* 0x0029e2000c10190e */
[----:B------:R-:W-:Y:S05]  /*10e0*/  BRA `(.L_x_16) ;  /* 0x0000003400447947 */ /* 0x000fea0003800000 */
.L_x_15:
[----:B------:R-:W-:Y:S01]  /*10f0*/  UISETP.GE.U32.AND UP0, UPT, UR16, 0x7, UPT ;  /* 0x000000071000788c */ /* 0x000fe2000bf06070 */
[----:B------:R-:W-:Y:S02]  /*1100*/  HFMA2 R17, -RZ, RZ, 0, 0 ;  /* 0x00000000ff117431 */ /* 0x000fe400000001ff */
[----:B------:R-:W-:-:S06]  /*1110*/  IMAD.MOV.U32 R21, RZ, RZ, RZ ;  /* 0x000000ffff157224 */ /* 0x000fcc00078e00ff */
[----:B------:R-:W-:Y:S05]  /*1120*/  BRA.U !UP0, `(.L_x_17) ;  /* 0x0000000908687547 */ /* 0x000fea000b800000 */
[----:B------:R-:W-:Y:S01]  /*1130*/  ULOP3.LUT UR5, UR10, 0xfffffff8, URZ, 0xc0, !UPT ;  /* 0xfffffff80a057892 */ /* 0x000fe2000f8ec0ff */
[----:B------:R-:W-:Y:S01]  /*1140*/  MOV R15, RZ ;  /* 0x000000ff000f7202 */ /* 0x000fe20000000f00 */
[----:B------:R-:W-:-:S04]  /*1150*/  IMAD.MOV.U32 R21, RZ, RZ, RZ ;  /* 0x000000ffff157224 */ /* 0x000fc800078e00ff */
[----:B------:R-:W-:-:S07]  /*1160*/  MOV R17, UR5 ;  /* 0x0000000500117c02 */ /* 0x000fce0008000f00 */
.L_x_34:
[----:B0-----:R-:W0:Y:S01]  /*1170*/  S2UR UR6, SR_CgaCtaId ;  /* 0x00000000000679c3 */ /* 0x001e220000008800 */
[----:B------:R-:W-:Y:S01]  /*1180*/  UMOV UR5, 0x400 ;  /* 0x0000040000057882 */ /* 0x000fe20000000000 */
[----:B------:R-:W-:Y:S01]  /*1190*/  IMAD.IADD R0, R16, 0x1, R15 ;  /* 0x0000000110007824 */ /* 0x000fe200078e020f */
[----:B------:R-:W1:Y:S01]  /*11a0*/  MUFU.RCP R3, R20 ;  /* 0x0000001400037308 */ /* 0x000e620000001000 */
[----:B------:R-:W-:Y:S01]  /*11b0*/  IADD3 R15, PT, PT, R15, 0x8, RZ ;  /* 0x000000080f0f7810 */ /* 0x000fe20007ffe0ff */
[----:B------:R-:W-:Y:S03]  /*11c0*/  BSSY.RECONVERGENT B3, `(.L_x_18) ;  /* 0x0000010000037945 */ /* 0x000fe60003800200 */
[----:B------:R-:W-:Y:S01]  /*11d0*/  ISETP.NE.AND P2, PT, R15, R17, PT ;  /* 0x000000110f00720c */ /* 0x000fe20003f45270 */
[----:B-1----:R-:W-:Y:S01]  /*11e0*/  FFMA R4, R3, -R20, 1 ;  /* 0x3f80000003047423 */ /* 0x002fe20000000814 */
[----:B0-----:R-:W-:-:S03]  /*11f0*/  ULEA UR5, UR6, UR5, 0x18 ;  /* 0x0000000506057291 */ /* 0x001fc6000f8ec0ff */
[----:B------:R-:W-:-:S03]  /*1200*/  FFMA R3, R3, R4, R3 ;  /* 0x0000000403037223 */ /* 0x000fc60000000003 */
[----:B------:R-:W-:-:S05]  /*1210*/  LEA R0, R0, UR5, 0x2 ;  /* 0x0000000500007c11 */ /* 0x000fca000f8e10ff */
[----:B------:R-:W0:Y:S02]  /*1220*/  LDS R2, [R0] ;  /* 0x0000000000027984 */ /* 0x000e240000000800 */
[----:B0-----:R-:W0:Y:S01]  /*1230*/  FCHK P0, R2, R20 ;  /* 0x0000001402007302 */ /* 0x001e220000000000 */
[----:B------:R-:W-:-:S04]  /*1240*/  FFMA R23, R2, R3, RZ ;  /* 0x0000000302177223 */ /* 0x000fc800000000ff */
[----:B------:R-:W-:-:S04]  /*1250*/  FFMA R4, R23, -R20, R2 ;  /* 0x8000001417047223 */ /* 0x000fc80000000002 */
[----:B------:R-:W-:Y:S01]  /*1260*/  FFMA R4, R3, R4, R23 ;  /* 0x0000000403047223 */ /* 0x000fe20000000017 */
[----:B0-----:R-:W-:Y:S06]  /*1270*/  @!P0 BRA `(.L_x_19) ;  /* 0x0000000000108947 */ /* 0x001fec0003800000 */
[----:B------:R-:W-:Y:S01]  /*1280*/  IMAD.MOV.U32 R3, RZ, RZ, R20 ;  /* 0x000000ffff037224 */ /* 0x000fe200078e0014 */
[----:B------:R-:W-:-:S07]  /*1290*/  MOV R4, 0x12b0 ;  /* 0x000012b000047802 */ /* 0x000fce0000000f00 */
[----:B------:R-:W-:Y:S05]  /*12a0*/  CALL.REL.NOINC `($__internal_1_$__cuda_sm3x_div_rn_noftz_f32_slowpath) ;  /* 0x00000050007c7944 */ /* 0x000fea0003c00000 */
[----:B------:R-:W-:-:S07]  /*12b0*/  MOV R4, R2 ;  /* 0x0000000200047202 */ /* 0x000fce0000000f00 */
.L_x_19:
[----:B------:R-:W-:Y:S05]  /*12c0*/  BSYNC.RECONVERGENT B3 ;  /* 0x0000000000037941 */ /* 0x000fea0003800200 */
.L_x_18:
[----:B------:R-:W0:Y:S01]  /*12d0*/  LDS R23, [R0+0x4] ;  /* 0x0000040000177984 */ /* 0x000e220000000800 */
[----:B------:R-:W1:Y:S01]  /*12e0*/  MUFU.RCP R3, R20 ;  /* 0x0000001400037308 */ /* 0x000e620000001000 */
[----:B------:R-:W-:Y:S01]  /*12f0*/  BSSY.RECONVERGENT B3, `(.L_x_20) ;  /* 0x000000f000037945 */ /* 0x000fe20003800200 */
[----:B------:R-:W-:Y:S01]  /*1300*/  FFMA R21, R4, R4, R21 ;  /* 0x0000000404157223 */ /* 0x000fe20000000015 */
[----:B------:R2:W-:Y:S01]  /*1310*/  STS [R0], R4 ;  /* 0x0000000400007388 */ /* 0x0005e20000000800 */
[----:B-1----:R-:W-:-:S04]  /*1320*/  FFMA R2, R3, -R20, 1 ;  /* 0x3f80000003027423 */ /* 0x002fc80000000814 */
[----:B------:R-:W-:Y:S01]  /*1330*/  FFMA R2, R3, R2, R3 ;  /* 0x0000000203027223 */ /* 0x000fe20000000003 */
[----:B0-----:R-:W0:Y:S03]  /*1340*/  FCHK P0, R23, R20 ;  /* 0x0000001417007302 */ /* 0x001e260000000000 */
[----:B------:R-:W-:-:S04]  /*1350*/  FFMA R3, R2, R23, RZ ;  /* 0x0000001702037223 */ /* 0x000fc800000000ff */
[----:B------:R-:W-:-:S04]  /*1360*/  FFMA R22, R3, -R20, R23 ;  /* 0x8000001403167223 */ /* 0x000fc80000000017 */
[----:B------:R-:W-:Y:S01]  /*1370*/  FFMA R22, R2, R22, R3 ;  /* 0x0000001602167223 */ /* 0x000fe20000000003 */
[----:B0-2---:R-:W-:Y:S06]  /*1380*/  @!P0 BRA `(.L_x_21) ;  /* 0x0000000000148947 */ /* 0x005fec0003800000 */
[----:B------:R-:W-:Y:S01]  /*1390*/  IMAD.MOV.U32 R2, RZ, RZ, R23 ;  /* 0x000000ffff027224 */ /* 0x000fe200078e0017 */
[----:B------:R-:W-:Y:S02]  /*13a0*/  MOV R3, R20 ;  /* 0x0000001400037202 */ /* 0x000fe40000000f00 */
[----:B------:R-:W-:-:S07]  /*13b0*/  MOV R4, 0x13d0 ;  /* 0x000013d000047802 */ /* 0x000fce0000000f00 */
[----:B------:R-:W-:Y:S05]  /*13c0*/  CALL.REL.NOINC `($__internal_1_$__cuda_sm3x_div_rn_noftz_f32_slowpath) ;  /* 0x0000005000347944 */ /* 0x000fea0003c00000 */
[----:B------:R-:W-:-:S07]  /*13d0*/  IMAD.MOV.U32 R22, RZ, RZ, R2 ;  /* 0x000000ffff167224 */ /* 0x000fce00078e0002 */
.L_x_21:
[----:B------:R-:W-:Y:S05]  /*13e0*/  BSYNC.RECONVERGENT B3 ;  /* 0x0000000000037941 */ /* 0x000fea0003800200 */
.L_x_20:
[----:B------:R-:W0:Y:S01]  /*13f0*/  LDS R23, [R0+0x8] ;  /* 0x0000080000177984 */ /* 0x000e220000000800 */
[----:B------:R-:W1:Y:S01]  /*1400*/  MUFU.RCP R3, R20 ;  /* 0x0000001400037308 */ /* 0x000e620000001000 */
[----:B------:R-:W-:Y:S01]  /*1410*/  BSSY.RECONVERGENT B3, `(.L_x_22) ;  /* 0x000000f000037945 */ /* 0x000fe20003800200 */
[----:B------:R-:W-:Y:S01]  /*1420*/  FFMA R21, R22, R22, R21 ;  /* 0x0000001616157223 */ /* 0x000fe20000000015 */
[----:B------:R2:W-:Y:S01]  /*1430*/  STS [R0+0x4], R22 ;  /* 0x0000041600007388 */ /* 0x0005e20000000800 */
[----:B-1----:R-:W-:-:S04]  /*1440*/  FFMA R2, R3, -R20, 1 ;  /* 0x3f80000003027423 */ /* 0x002fc80000000814 */
[----:B------:R-:W-:Y:S01]  /*1450*/  FFMA R2, R3, R2, R3 ;  /* 0x0000000203027223 */ /* 0x000fe20000000003 */
[----:B0-----:R-:W0:Y:S03]  /*1460*/  FCHK P0, R23, R20 ;  /* 0x0000001417007302 */ /* 0x001e260000000000 */
[----:B------:R-:W-:-:S04]  /*1470*/  FFMA R3, R2, R23, RZ ;  /* 0x0000001702037223 */ /* 0x000fc800000000ff */
[----:B------:R-:W-:-:S04]  /*1480*/  FFMA R4, R3, -R20, R23 ;  /* 0x8000001403047223 */ /* 0x000fc80000000017 */
[----:B------:R-:W-:Y:S01]  /*1490*/  FFMA R4, R2, R4, R3 ;  /* 0x0000000402047223 */ /* 0x000fe20000000003 */
[----:B0-2---:R-:W-:Y:S06]  /*14a0*/  @!P0 BRA `(.L_x_23) ;  /* 0x0000000000148947 */ /* 0x005fec0003800000 */
[----:B------:R-:W-:Y:S01]  /*14b0*/  MOV R2, R23 ;  /* 0x0000001700027202 */ /* 0x000fe20000000f00 */
[----:B------:R-:W-:Y:S01]  /*14c0*/  IMAD.MOV.U32 R3, RZ, RZ, R20 ;  /* 0x000000ffff037224 */ /* 0x000fe200078e0014 */
[----:B------:R-:W-:-:S07]  /*14d0*/  MOV R4, 0x14f0 ;  /* 0x000014f000047802 */ /* 0x000fce0000000f00 */
[----:B------:R-:W-:Y:S05]  /*14e0*/  CALL.REL.NOINC `($__internal_1_$__cuda_sm3x_div_rn_noftz_f32_slowpath) ;  /* 0x0000004c00ec7944 */ /* 0x000fea0003c00000 */
[----:B------:R-:W-:-:S07]  /*14f0*/  MOV R4, R2 ;  /* 0x0000000200047202 */ /* 0x000fce0000000f00 */
.L_x_23:
[----:B------:R-:W-:Y:S05]  /*1500*/  BSYNC.RECONVERGENT B3 ;  /* 0x0000000000037941 */ /* 0x000fea0003800200 */
.L_x_22:
        /* <DEDUP_REMOVED lines=17> */
.L_x_25:
[----:B------:R-:W-:Y:S05]  /*1620*/  BSYNC.RECONVERGENT B3 ;  /* 0x0000000000037941 */ /* 0x000fea0003800200 */
.L_x_24:
        /* <DEDUP_REMOVED lines=17> */
.L_x_27:
[----:B------:R-:W-:Y:S05]  /*1740*/  BSYNC.RECONVERGENT B3 ;  /* 0x0000000000037941 */ /* 0x000fea0003800200 */
.L_x_26:
        /* <DEDUP_REMOVED lines=17> */
.L_x_29:
[----:B------:R-:W-:Y:S05]  /*1860*/  BSYNC.RECONVERGENT B3 ;  /* 0x0000000000037941 */ /* 0x000fea0003800200 */
.L_x_28:
        /* <DEDUP_REMOVED lines=17> */
.L_x_31:
[----:B------:R-:W-:Y:S05]  /*1980*/  BSYNC.RECONVERGENT B3 ;  /* 0x0000000000037941 */ /* 0x000fea0003800200 */
.L_x_30:
        /* <DEDUP_REMOVED lines=16> */
.L_x_33:
[----:B------:R-:W-:Y:S05]  /*1a90*/  BSYNC.RECONVERGENT B3 ;  /* 0x0000000000037941 */ /* 0x000fea0003800200 */
.L_x_32:
[----:B------:R0:W-:Y:S01]  /*1aa0*/  STS [R0+0x1c], R2 ;  /* 0x00001c0200007388 */ /* 0x0001e20000000800 */
[----:B------:R-:W-:Y:S01]  /*1ab0*/  FFMA R21, R2, R2, R21 ;  /* 0x0000000202157223 */ /* 0x000fe20000000015 */
[----:B------:R-:W-:Y:S06]  /*1ac0*/  @P2 BRA `(.L_x_34) ;  /* 0xfffffff400a82947 */ /* 0x000fec000383ffff */
.L_x_17:
[----:B------:R-:W-:-:S09]  /*1ad0*/  UISETP.NE.AND UP0, UPT, UR17, URZ, UPT ;  /* 0x000000ff1100728c */ /* 0x000fd2000bf05270 */
[----:B------:R-:W-:Y:S05]  /*1ae0*/  BRA.U !UP0, `(.L_x_35) ;  /* 0x0000000908587547 */ /* 0x000fea000b800000 */
[----:B------:R-:W-:-:S09]  /*1af0*/  UISETP.GE.U32.AND UP0, UPT, UR18, 0x3, UPT ;  /* 0x000000031200788c */ /* 0x000fd2000bf06070 */
[----:B------:R-:W-:Y:S05]  /*1b00*/  BRA.U !UP0, `(.L_x_36) ;  /* 0x0000000508347547 */ /* 0x000fea000b800000 */
[----:B------:R-:W1:Y:S01]  /*1b10*/  S2UR UR6, SR_CgaCtaId ;  /* 0x00000000000679c3 */ /* 0x000e620000008800 */
[----:B------:R-:W-:Y:S01]  /*1b20*/  UMOV UR5, 0x400 ;  /* 0x0000040000057882 */ /* 0x000fe20000000000 */
[----:B0-----:R-:W-:Y:S01]  /*1b30*/  IMAD.IADD R0, R16, 0x1, R17 ;  /* 0x0000000110007824 */ /* 0x001fe200078e0211 */
[----:B------:R-:W0:Y:S01]  /*1b40*/  MUFU.RCP R3, R20 ;  /* 0x0000001400037308 */ /* 0x000e220000001000 */
[----:B------:R-:W-:Y:S01]  /*1b50*/  BSSY.RECONVERGENT B3, `(.L_x_37) ;  /* 0x0000010000037945 */ /* 0x000fe20003800200 */
[----:B0-----:R-:W-:Y:S01]  /*1b60*/  FFMA R2, R3, -R20, 1 ;  /* 0x3f80000003027423 */ /* 0x001fe20000000814 */
[----:B-1----:R-:W-:-:S03]  /*1b70*/  ULEA UR5, UR6, UR5, 0x18 ;  /* 0x0000000506057291 */ /* 0x002fc6000f8ec0ff */
        /* <DEDUP_REMOVED lines=8> */
[----:B------:R-:W-:Y:S01]  /*1c00*/  MOV R2, R15 ;  /* 0x0000000f00027202 */ /* 0x000fe20000000f00 */
[----:B------:R-:W-:Y:S01]  /*1c10*/  IMAD.MOV.U32 R3, RZ, RZ, R20 ;  /* 0x000000ffff037224 */ /* 0x000fe200078e0014 */
[----:B------:R-:W-:-:S07]  /*1c20*/  MOV R4, 0x1c40 ;  /* 0x00001c4000047802 */ /* 0x000fce0000000f00 */
[----:B------:R-:W-:Y:S05]  /*1c30*/  CALL.REL.NOINC `($__internal_1_$__cuda_sm3x_div_rn_noftz_f32_slowpath) ;  /* 0x0000004800187944 */ /* 0x000fea0003c00000 */
[----:B------:R-:W-:-:S07]  /*1c40*/  MOV R4, R2 ;  /* 0x0000000200047202 */ /* 0x000fce0000000f00 */
.L_x_38:
[----:B------:R-:W-:Y:S05]  /*1c50*/  BSYNC.RECONVERGENT B3 ;  /* 0x0000000000037941 */ /* 0x000fea0003800200 */
.L_x_37:
        /* <DEDUP_REMOVED lines=17> */
.L_x_40:
[----:B------:R-:W-:Y:S05]  /*1d70*/  BSYNC.RECONVERGENT B3 ;  /* 0x0000000000037941 */ /* 0x000fea0003800200 */
.L_x_39:
        /* <DEDUP_REMOVED lines=17> */
.L_x_42:
[----:B------:R-:W-:Y:S05]  /*1e90*/  BSYNC.RECONVERGENT B3 ;  /* 0x0000000000037941 */ /* 0x000fea0003800200 */
.L_x_41:
        /* <DEDUP_REMOVED lines=16> */
.L_x_44:
[----:B------:R-:W-:Y:S05]  /*1fa0*/  BSYNC.RECONVERGENT B3 ;  /* 0x0000000000037941 */ /* 0x000fea0003800200 */
.L_x_43:
[----:B------:R1:W-:Y:S01]  /*1fb0*/  STS [R0+0xc], R2 ;  /* 0x00000c0200007388 */ /* 0x0003e20000000800 */
[----:B------:R-:W-:Y:S01]  /*1fc0*/  FFMA R21, R2, R2, R21 ;  /* 0x0000000202157223 */ /* 0x000fe20000000015 */
[----:B------:R-:W-:-:S07]  /*1fd0*/  VIADD R17, R17, 0x4 ;  /* 0x0000000411117836 */ /* 0x000fce0000000000 */
.L_x_36:
[----:B------:R-:W-:-:S09]  /*1fe0*/  ULOP3.LUT UP0, URZ, UR11, 0x3, URZ, 0xc0, !UPT ;  /* 0x000000030bff7892 */ /* 0x000fd2000f80c0ff */
[----:B------:R-:W-:Y:S05]  /*1ff0*/  BRA.U !UP0, `(.L_x_35) ;  /* 0x0000000508147547 */ /* 0x000fea000b800000 */
[----:B------:R-:W-:-:S04]  /*2000*/  ULOP3.LUT UR5, UR12, 0x3, URZ, 0xc0, !UPT ;  /* 0x000000030c057892 */ /* 0x000fc8000f8ec0ff */
[----:B------:R-:W-:-:S09]  /*2010*/  UISETP.NE.AND UP0, UPT, UR5, 0x1, UPT ;  /* 0x000000010500788c */ /* 0x000fd2000bf05270 */
[----:B------:R-:W-:Y:S05]  /*2020*/  BRA.U !UP0, `(.L_x_45) ;  /* 0x0000000108a47547 */ /* 0x000fea000b800000 */
[----:B------:R-:W2:Y:S01]  /*2030*/  S2UR UR6, SR_CgaCtaId ;  /* 0x00000000000679c3 */ /* 0x000ea20000008800 */
[----:B------:R-:W-:Y:S01]  /*2040*/  UMOV UR5, 0x400 ;  /* 0x0000040000057882 */ /* 0x000fe20000000000 */
[----:B01----:R-:W-:Y:S01]  /*2050*/  IADD3 R0, PT, PT, R16, R17, RZ ;  /* 0x0000001110007210 */ /* 0x003fe20007ffe0ff */
[----:B------:R-:W0:Y:S01]  /*2060*/  MUFU.RCP R3, R20 ;  /* 0x0000001400037308 */ /* 0x000e220000001000 */
[----:B------:R-:W-:Y:S01]  /*2070*/  BSSY.RECONVERGENT B3, `(.L_x_46) ;  /* 0x0000010000037945 */ /* 0x000fe20003800200 */
[----:B0-----:R-:W-:Y:S01]  /*2080*/  FFMA R2, R3, -R20, 1 ;  /* 0x3f80000003027423 */ /* 0x001fe20000000814 */
[----:B--2---:R-:W-:-:S03]  /*2090*/  ULEA UR5, UR6, UR5, 0x18 ;  /* 0x0000000506057291 */ /* 0x004fc6000f8ec0ff */
        /* <DEDUP_REMOVED lines=9> */
[----:B------:R-:W-:Y:S02]  /*2130*/  MOV R3, R20 ;  /* 0x0000001400037202 */ /* 0x000fe40000000f00 */
[----:B------:R-:W-:-:S07]  /*2140*/  MOV R4, 0x2160 ;  /* 0x0000216000047802 */ /* 0x000fce0000000f00 */
[----:B------:R-:W-:Y:S05]  /*2150*/  CALL.REL.NOINC `($__internal_1_$__cuda_sm3x_div_rn_noftz_f32_slowpath) ;  /* 0x0000004000d07944 */ /* 0x000fea0003c00000 */
[----:B------:R-:W-:-:S07]  /*2160*/  IMAD.MOV.U32 R4, RZ, RZ, R2 ;  /* 0x000000ffff047224 */ /* 0x000fce00078e0002 */
.L_x_47:
[----:B------:R-:W-:Y:S05]  /*2170*/  BSYNC.RECONVERGENT B3 ;  /* 0x0000000000037941 */ /* 0x000fea0003800200 */
.L_x_46:
        /* <DEDUP_REMOVED lines=16> */
.L_x_49:
[----:B------:R-:W-:Y:S05]  /*2280*/  BSYNC.RECONVERGENT B3 ;  /* 0x0000000000037941 */ /* 0x000fea0003800200 */
.L_x_48:
[----:B------:R2:W-:Y:S01]  /*2290*/  STS [R0+0x4], R2 ;  /* 0x0000040200007388 */ /* 0x0005e20000000800 */
[----:B------:R-:W-:Y:S01]  /*22a0*/  FFMA R21, R2, R2, R21 ;  /* 0x0000000202157223 */ /* 0x000fe20000000015 */
[----:B------:R-:W-:-:S07]  /*22b0*/  IADD3 R17, PT, PT, R17, 0x2, RZ ;  /* 0x0000000211117810 */ /* 0x000fce0007ffe0ff */
.L_x_45:
[----:B------:R-:W-:-:S04]  /*22c0*/  ULOP3.LUT UR5, UR12, 0x1, URZ, 0xc0, !UPT ;  /* 0x000000010c057892 */ /* 0x000fc8000f8ec0ff */
[----:B------:R-:W-:-:S09]  /*22d0*/  UISETP.NE.U32.AND UP0, UPT, UR5, 0x1, UPT ;  /* 0x000000010500788c */ /* 0x000fd2000bf05070 */
[----:B------:R-:W-:Y:S05]  /*22e0*/  BRA.U UP0, `(.L_x_35) ;  /* 0x0000000100587547 */ /* 0x000fea000b800000 */
[----:B------:R-:W3:Y:S01]  /*22f0*/  S2UR UR6, SR_CgaCtaId ;  /* 0x00000000000679c3 */ /* 0x000ee20000008800 */
[----:B------:R-:W-:Y:S01]  /*2300*/  UMOV UR5, 0x400 ;  /* 0x0000040000057882 */ /* 0x000fe20000000000 */
[----:B012---:R-:W-:Y:S01]  /*2310*/  IMAD.IADD R0, R16, 0x1, R17 ;  /* 0x0000000110007824 */ /* 0x007fe200078e0211 */
[----:B------:R-:W0:Y:S01]  /*2320*/  MUFU.RCP R3, R20 ;  /* 0x0000001400037308 */ /* 0x000e220000001000 */
[----:B------:R-:W-:Y:S01]  /*2330*/  BSSY.RECONVERGENT B3, `(.L_x_50) ;  /* 0x000000f000037945 */ /* 0x000fe20003800200 */
[----:B0-----:R-:W-:Y:S01]  /*2340*/  FFMA R2, R3, -R20, 1 ;  /* 0x3f80000003027423 */ /* 0x001fe20000000814 */
[----:B---3--:R-:W-:-:S03]  /*2350*/  ULEA UR5, UR6, UR5, 0x18 ;  /* 0x0000000506057291 */ /* 0x008fc6000f8ec0ff */
        /* <DEDUP_REMOVED lines=12> */
.L_x_51:
[----:B------:R-:W-:Y:S05]  /*2420*/  BSYNC.RECONVERGENT B3 ;  /* 0x0000000000037941 */ /* 0x000fea0003800200 */
.L_x_50:
[----:B------:R3:W-:Y:S01]  /*2430*/  STS [R0], R2 ;  /* 0x0000000200007388 */ /* 0x0007e20000000800 */
[----:B------:R-:W-:-:S07]  /*2440*/  FFMA R21, R2, R2, R21 ;  /* 0x0000000202157223 */ /* 0x000fce0000000015 */
.L_x_35:
[----:B------:R-:W4:Y:S01]  /*2450*/  S2UR UR6, SR_CgaCtaId ;  /* 0x00000000000679c3 */ /* 0x000f220000008800 */
[----:B------:R-:W-:Y:S01]  /*2460*/  UMOV UR5, 0x400 ;  /* 0x0000040000057882 */ /* 0x000fe20000000000 */
[----:B------:R-:W-:Y:S01]  /*2470*/  IADD3 R4, PT, PT, R16, UR8, RZ ;  /* 0x0000000810047c10 */ /* 0x000fe2000fffe0ff */
[----:B------:R-:W-:Y:S01]  /*2480*/  BSSY.RECONVERGENT B1, `(.L_x_52) ;  /* 0x0000023000017945 */ /* 0x000fe20003800200 */
[----:B----4-:R-:W-:-:S06]  /*2490*/  ULEA UR5, UR6, UR5, 0x18 ;  /* 0x0000000506057291 */ /* 0x010fcc000f8ec0ff */
[----:B------:R-:W-:-:S05]  /*24a0*/  LEA R4, R4, UR5, 0x2 ;  /* 0x0000000504047c11 */ /* 0x000fca000f8e10ff */
[----:B0123--:R-:W0:Y:S02]  /*24b0*/  LDS R0, [R4+-0x8] ;  /* 0xfffff80004007984 */ /* 0x00fe240000000800 */
[----:B0-----:R-:W-:-:S13]  /*24c0*/  FSETP.GE.AND P0, PT, R0, RZ, PT ;  /* 0x000000ff0000720b */ /* 0x001fda0003f06000 */
[----:B------:R-:W-:Y:S05]  /*24d0*/  @!P0 BRA `(.L_x_53) ;  /* 0x0000000000408947 */ /* 0x000fea0003800000 */
[----:B------:R-:W-:Y:S01]  /*24e0*/  VIADD R2, R21, 0xf3000000 ;  /* 0xf300000015027836 */ /* 0x000fe20000000000 */
[----:B------:R0:W1:Y:S01]  /*24f0*/  MUFU.RSQ R22, R21 ;  /* 0x0000001500167308 */ /* 0x0000620000001400 */
[----:B------:R-:W-:Y:S03]  /*2500*/  BSSY.RECONVERGENT B2, `(.L_x_54) ;  /* 0x000000b000027945 */ /* 0x000fe60003800200 */
[----:B------:R-:W-:-:S13]  /*2510*/  ISETP.GT.U32.AND P0, PT, R2, 0x727fffff, PT ;  /* 0x727fffff0200780c */ /* 0x000fda0003f04070 */
[----:B01----:R-:W-:Y:S05]  /*2520*/  @!P0 BRA `(.L_x_55) ;  /* 0x0000000000108947 */ /* 0x003fea0003800000 */
[----:B------:R-:W-:-:S07]  /*2530*/  MOV R23, 0x2550 ;  /* 0x0000255000177802 */ /* 0x000fce0000000f00 */
[----:B------:R-:W-:Y:S05]  /*2540*/  CALL.REL.NOINC `($__internal_0_$__cuda_sm20_sqrt_rn_f32_slowpath) ;  /* 0x0000003c00787944 */ /* 0x000fea0003c00000 */
[----:B------:R-:W-:Y:S01]  /*2550*/  MOV R2, R15 ;  /* 0x0000000f00027202 */ /* 0x000fe20000000f00 */
[----:B------:R-:W-:Y:S06]  /*2560*/  BRA `(.L_x_56) ;  /* 0x0000000000107947 */ /* 0x000fec0003800000 */
.L_x_55:
[C---:B------:R-:W-:Y:S01]  /*2570*/  FMUL.FTZ R2, R22.reuse, R21 ;  /* 0x0000001516027220 */ /* 0x040fe20000410000 */
[----:B------:R-:W-:-:S03]  /*2580*/  FMUL.FTZ R15, R22, 0.5 ;  /* 0x3f000000160f7820 */ /* 0x000fc60000410000 */
[----:B------:R-:W-:-:S04]  /*2590*/  FFMA R3, -R2, R2, R21 ;  /* 0x0000000202037223 */ /* 0x000fc80000000115 */
[----:B------:R-:W-:-:S07]  /*25a0*/  FFMA R2, R3, R15, R2 ;  /* 0x0000000f03027223 */ /* 0x000fce0000000002 */
.L_x_56:
[----:B------:R-:W-:Y:S05]  /*25b0*/  BSYNC.RECONVERGENT B2 ;  /* 0x0000000000027941 */ /* 0x000fea0003800200 */
.L_x_54:
[----:B------:R-:W-:Y:S01]  /*25c0*/  FADD R15, -R2, -RZ ;  /* 0x800000ff020f7221 */ /* 0x000fe20000000100 */
[----:B------:R-:W-:Y:S06]  /*25d0*/  BRA `(.L_x_57) ;  /* 0x0000000000347947 */ /* 0x000fec0003800000 */
.L_x_53:
[----:B------:R-:W-:Y:S01]  /*25e0*/  VIADD R2, R21, 0xf3000000 ;  /* 0xf300000015027836 */ /* 0x000fe20000000000 */
[----:B------:R0:W1:Y:S01]  /*25f0*/  MUFU.RSQ R22, R21 ;  /* 0x0000001500167308 */ /* 0x0000620000001400 */
[----:B------:R-:W-:Y:S03]  /*2600*/  BSSY.RECONVERGENT B2, `(.L_x_57) ;  /* 0x000000a000027945 */ /* 0x000fe60003800200 */
[----:B------:R-:W-:-:S13]  /*2610*/  ISETP.GT.U32.AND P0, PT, R2, 0x727fffff, PT ;  /* 0x727fffff0200780c */ /* 0x000fda0003f04070 */
[----:B01----:R-:W-:Y:S05]  /*2620*/  @!P0 BRA `(.L_x_58) ;  /* 0x00000000000c8947 */ /* 0x003fea0003800000 */
[----:B------:R-:W-:-:S07]  /*2630*/  MOV R23, 0x2650 ;  /* 0x0000265000177802 */ /* 0x000fce0000000f00 */
[----:B------:R-:W-:Y:S05]  /*2640*/  CALL.REL.NOINC `($__internal_0_$__cuda_sm20_sqrt_rn_f32_slowpath) ;  /* 0x0000003c00387944 */ /* 0x000fea0003c00000 */
[----:B------:R-:W-:Y:S05]  /*2650*/  BRA `(.L_x_59) ;  /* 0x0000000000107947 */ /* 0x000fea0003800000 */
.L_x_58:
[C---:B------:R-:W-:Y:S01]  /*2660*/  FMUL.FTZ R2, R22.reuse, R21 ;  /* 0x0000001516027220 */ /* 0x040fe20000410000 */
[----:B------:R-:W-:-:S03]  /*2670*/  FMUL.FTZ R3, R22, 0.5 ;  /* 0x3f00000016037820 */ /* 0x000fc60000410000 */
[----:B------:R-:W-:-:S04]  /*2680*/  FFMA R15, -R2, R2, R21 ;  /* 0x00000002020f7223 */ /* 0x000fc80000000115 */
[----:B------:R-:W-:-:S07]  /*2690*/  FFMA R15, R15, R3, R2 ;  /* 0x000000030f0f7223 */ /* 0x000fce0000000002 */
.L_x_59:
[----:B------:R-:W-:Y:S05]  /*26a0*/  BSYNC.RECONVERGENT B2 ;  /* 0x0000000000027941 */ /* 0x000fea0003800200 */
.L_x_57:
[----:B------:R-:W-:Y:S05]  /*26b0*/  BSYNC.RECONVERGENT B1 ;  /* 0x0000000000017941 */ /* 0x000fea0003800200 */
.L_x_52:
[----:B------:R-:W0:Y:S01]  /*26c0*/  LDCU.64 UR6, c[0x0][0x390] ;  /* 0x00007200ff0677ac */ /* 0x000e220008000a00 */
[----:B------:R-:W-:Y:S01]  /*26d0*/  IADD3 R3, P0, PT, R10, UR8, RZ ;  /* 0x000000080a037c10 */ /* 0x000fe2000ff1e0ff */
[C---:B------:R-:W-:Y:S01]  /*26e0*/  FADD R25, R0.reuse, -R15 ;  /* 0x8000000f00197221 */ /* 0x040fe20000000000 */
[----:B------:R-:W-:Y:S01]  /*26f0*/  MOV R17, UR8 ;  /* 0x0000000800117c02 */ /* 0x000fe20008000f00 */
[----:B------:R-:W-:Y:S01]  /*2700*/  FMUL R23, R15, R20 ;  /* 0x000000140f177220 */ /* 0x000fe20000400000 */
[--C-:B------:R-:W-:Y:S01]  /*2710*/  FFMA R15, -R0, R15, R21.reuse ;  /* 0x0000000f000f7223 */ /* 0x100fe20000000115 */
[----:B------:R-:W-:Y:S01]  /*2720*/  HFMA2 R0, -RZ, RZ, 0, 0 ;  /* 0x00000000ff007431 */ /* 0x000fe200000001ff */
[----:B------:R-:W-:Y:S01]  /*2730*/  LEA.HI.X.SX32 R22, R17, R14, 0x1, P0 ;  /* 0x0000000e11167211 */ /* 0x000fe200000f0eff */
[----:B------:R1:W-:Y:S01]  /*2740*/  STS [R4+-0x8], R25 ;  /* 0xfffff81904007388 */ /* 0x0003e20000000800 */
[----:B------:R-:W-:Y:S01]  /*2750*/  IMAD.MOV.U32 R17, RZ, RZ, RZ ;  /* 0x000000ffff117224 */ /* 0x000fe200078e00ff */
[----:B------:R-:W-:-:S02]  /*2760*/  PRMT R21, RZ, 0x7610, R21 ;  /* 0x00007610ff157816 */ /* 0x000fc40000000015 */
[----:B------:R-:W-:Y:S02]  /*2770*/  PRMT R20, RZ, 0x7610, R20 ;  /* 0x00007610ff147816 */ /* 0x000fe40000000014 */
[----:B0-----:R-:W-:-:S04]  /*2780*/  LEA R2, P0, R3, UR6, 0x2 ;  /* 0x0000000603027c11 */ /* 0x001fc8000f8010ff */
[----:B------:R-:W-:-:S05]  /*2790*/  LEA.HI.X R3, R3, UR7, R22, 0x2, P0 ;  /* 0x0000000703037c11 */ /* 0x000fca00080f1416 */
[----:B------:R1:W-:Y:S04]  /*27a0*/  STG.E desc[UR14][R2.64+-0x4], R23 ;  /* 0xfffffc1702007986 */ /* 0x0003e8000c10190e */
.L_x_74:
[----:B-1----:R-:W0:Y:S01]  /*27b0*/  S2R R2, SR_CgaCtaId ;  /* 0x0000000000027919 */ /* 0x002e220000008800 */
[----:B------:R-:W-:Y:S01]  /*27c0*/  MOV R25, 0x400 ;  /* 0x0000040000197802 */ /* 0x000fe20000000f00 */
[--C-:B------:R-:W-:Y:S01]  /*27d0*/  IMAD.IADD R22, R16, 0x1, R17.reuse ;  /* 0x0000000110167824 */ /* 0x100fe200078e0211 */
[----:B------:R-:W1:Y:S01]  /*27e0*/  MUFU.RCP R4, R15 ;  /* 0x0000000f00047308 */ /* 0x000e620000001000 */
[----:B------:R-:W-:Y:S01]  /*27f0*/  BSSY.RECONVERGENT B3, `(.L_x_60) ;  /* 0x0000015000037945 */ /* 0x000fe20003800200 */
[----:B------:R-:W-:Y:S01]  /*2800*/  PRMT R28, R20, 0x7610, R28 ;  /* 0x00007610141c7816 */ /* 0x000fe2000000001c */
[----:B------:R-:W-:Y:S02]  /*2810*/  IMAD.MOV.U32 R26, RZ, RZ, R17 ;  /* 0x000000ffff1a7224 */ /* 0x000fe400078e0011 */
[----:B-1----:R-:W-:-:S04]  /*2820*/  FFMA R3, -R15, R4, 1 ;  /* 0x3f8000000f037423 */ /* 0x002fc80000000104 */
[----:B------:R-:W-:Y:S01]  /*2830*/  FFMA R3, R4, R3, R4 ;  /* 0x0000000304037223 */ /* 0x000fe20000000004 */
[----:B------:R-:W-:-:S05]  /*2840*/  VIADD R4, R20, 0x1 ;  /* 0x0000000114047836 */ /* 0x000fca0000000000 */
[----:B------:R-:W-:Y:S02]  /*2850*/  PRMT R20, R4, 0x7610, R20 ;  /* 0x0000761004147816 */ /* 0x000fe40000000014 */
[----:B0-----:R-:W-:-:S04]  /*2860*/  LEA R25, R2, R25, 0x18 ;  /* 0x0000001902197211 */ /* 0x001fc800078ec0ff */
[----:B------:R-:W-:-:S05]  /*2870*/  LEA R22, R22, R25, 0x2 ;  /* 0x0000001916167211 */ /* 0x000fca00078e10ff */
[----:B------:R-:W0:Y:S02]  /*2880*/  LDS R2, [R22] ;  /* 0x0000000016027984 */ /* 0x000e240000000800 */
[----:B0-----:R-:W0:Y:S01]  /*2890*/  FCHK P0, R2, R15 ;  /* 0x0000000f02007302 */ /* 0x001e220000000000 */
[----:B------:R-:W-:-:S04]  /*28a0*/  FFMA R24, R2, R3, RZ ;  /* 0x0000000302187223 */ /* 0x000fc800000000ff */
[----:B------:R-:W-:-:S04]  /*28b0*/  FFMA R23, -R15, R24, R2 ;  /* 0x000000180f177223 */ /* 0x000fc80000000102 */
[----:B------:R-:W-:Y:S01]  /*28c0*/  FFMA R24, R3, R23, R24 ;  /* 0x0000001703187223 */ /* 0x000fe20000000018 */
[----:B------:R-:W-:-:S04]  /*28d0*/  IADD3 R3, PT, PT, R17, 0x1, RZ ;  /* 0x0000000111037810 */ /* 0x000fc80007ffe0ff */
[----:B------:R-:W-:Y:S01]  /*28e0*/  MOV R17, R3 ;  /* 0x0000000300117202 */ /* 0x000fe20000000f00 */
[----:B0-----:R-:W-:Y:S06]  /*28f0*/  @!P0 BRA `(.L_x_61) ;  /* 0x0000000000108947 */ /* 0x001fec0003800000 */
[----:B------:R-:W-:Y:S01]  /*2900*/  IMAD.MOV.U32 R3, RZ, RZ, R15 ;  /* 0x000000ffff037224 */ /* 0x000fe200078e000f */
[----:B------:R-:W-:-:S07]  /*2910*/  MOV R4, 0x2930 ;  /* 0x0000293000047802 */ /* 0x000fce0000000f00 */
[----:B------:R-:W-:Y:S05]  /*2920*/  CALL.REL.NOINC `($__internal_1_$__cuda_sm3x_div_rn_noftz_f32_slowpath) ;  /* 0x0000003800dc7944 */ /* 0x000fea0003c00000 */
[----:B------:R-:W-:-:S07]  /*2930*/  MOV R24, R2 ;  /* 0x0000000200187202 */ /* 0x000fce0000000f00 */
.L_x_61:
[----:B------:R-:W-:Y:S05]  /*2940*/  BSYNC.RECONVERGENT B3 ;  /* 0x0000000000037941 */ /* 0x000fea0003800200 */
.L_x_60:
[----:B------:R-:W0:Y:S01]  /*2950*/  LDC R3, c[0x0][0x398] ;  /* 0x0000e600ff037b82 */ /* 0x000e220000000800 */
[C---:B------:R-:W-:Y:S01]  /*2960*/  ISETP.GE.U32.AND P0, PT, R26.reuse, 0x7, PT ;  /* 0x000000071a00780c */ /* 0x040fe20003f06070 */
[----:B------:R-:W-:Y:S01]  /*2970*/  HFMA2 R23, -RZ, RZ, 0, 0 ;  /* 0x00000000ff177431 */ /* 0x000fe200000001ff */
[----:B------:R-:W-:Y:S01]  /*2980*/  LOP3.LUT P1, RZ, R17, 0x7, RZ, 0xc0, !PT ;  /* 0x0000000711ff7812 */ /* 0x000fe2000782c0ff */
[----:B0-----:R-:W-:-:S04]  /*2990*/  IMAD R2, R26, R3, R9 ;  /* 0x000000031a027224 */ /* 0x001fc800078e0209 */
[----:B------:R-:W-:-:S05]  /*29a0*/  VIADD R4, R2, UR8 ;  /* 0x0000000802047c36 */ /* 0x000fca0008000000 */
[----:B------:R-:W-:Y:S01]  /*29b0*/  LEA R25, R4, R25, 0x2 ;  /* 0x0000001904197211 */ /* 0x000fe200078e10ff */
[----:B------:R-:W-:-:S04]  /*29c0*/  IMAD.MOV.U32 R4, RZ, RZ, RZ ;  /* 0x000000ffff047224 */ /* 0x000fc800078e00ff */
[----:B------:R0:W-:Y:S01]  /*29d0*/  STS [R25+-0x4], R24 ;  /* 0xfffffc1819007388 */ /* 0x0001e20000000800 */
[----:B------:R-:W-:Y:S05]  /*29e0*/  @!P0 BRA `(.L_x_62) ;  /* 0x0000000000948947 */ /* 0x000fea0003800000 */
[----:B------:R-:W1:Y:S01]  /*29f0*/  S2UR UR6, SR_CgaCtaId ;  /* 0x00000000000679c3 */ /* 0x000e620000008800 */
[----:B------:R-:W-:Y:S01]  /*2a00*/  UMOV UR5, 0x400 ;  /* 0x0000040000057882 */ /* 0x000fe20000000000 */
[----:B------:R-:W-:Y:S02]  /*2a10*/  LOP3.LUT R23, R17, 0xfffffff8, RZ, 0xc0, !PT ;  /* 0xfffffff811177812 */ /* 0x000fe400078ec0ff */
[----:B------:R-:W-:Y:S01]  /*2a20*/  MOV R4, RZ ;  /* 0x000000ff00047202 */ /* 0x000fe20000000f00 */
[----:B-1----:R-:W-:-:S03]  /*2a30*/  ULEA UR6, UR6, UR5, 0x18 ;  /* 0x0000000506067291 */ /* 0x002fc6000f8ec0ff */
[----:B------:R-:W-:-:S09]  /*2a40*/  UMOV UR5, URZ ;  /* 0x000000ff00057c82 */ /* 0x000fd20008000000 */
.L_x_63:
[----:B0-----:R-:W-:Y:S01]  /*2a50*/  VIADD R25, R16, UR5 ;  /* 0x0000000510197c36 */ /* 0x001fe20008000000 */
[----:B------:R-:W-:Y:S01]  /*2a60*/  IADD3 R24, PT, PT, R2, UR5, RZ ;  /* 0x0000000502187c10 */ /* 0x000fe2000fffe0ff */
[----:B------:R-:W-:-:S03]  /*2a70*/  UIADD3 UR5, UPT, UPT, UR5, 0x8, URZ ;  /* 0x0000000805057890 */ /* 0x000fc6000fffe0ff */
[----:B------:R-:W-:Y:S02]  /*2a80*/  LEA R24, R24, UR6, 0x2 ;  /* 0x0000000618187c11 */ /* 0x000fe4000f8e10ff */
[----:B------:R-:W-:Y:S02]  /*2a90*/  LEA R25, R25, UR6, 0x2 ;  /* 0x0000000619197c11 */ /* 0x000fe4000f8e10ff */
[----:B------:R-:W-:Y:S01]  /*2aa0*/  ISETP.NE.AND P0, PT, R23, UR5, PT ;  /* 0x0000000517007c0c */ /* 0x000fe2000bf05270 */
[----:B------:R-:W-:Y:S04]  /*2ab0*/  LDS R27, [R24] ;  /* 0x00000000181b7984 */ /* 0x000fe80000000800 */
[----:B------:R-:W0:Y:S04]  /*2ac0*/  LDS R29, [R25] ;  /* 0x00000000191d7984 */ /* 0x000e280000000800 */
[----:B------:R-:W-:Y:S04]  /*2ad0*/  LDS R30, [R24+0x4] ;  /* 0x00000400181e7984 */ /* 0x000fe80000000800 */
[----:B------:R-:W1:Y:S04]  /*2ae0*/  LDS R31, [R25+0x4] ;  /* 0x00000400191f7984 */ /* 0x000e680000000800 */
[----:B------:R-:W-:Y:S04]  /*2af0*/  LDS R32, [R24+0x8] ;  /* 0x0000080018207984 */ /* 0x000fe80000000800 */
[----:B------:R-:W2:Y:S04]  /*2b00*/  LDS R33, [R25+0x8] ;  /* 0x0000080019217984 */ /* 0x000ea80000000800 */
[----:B------:R-:W-:Y:S04]  /*2b10*/  LDS R34, [R25+0xc] ;  /* 0x00000c0019227984 */ /* 0x000fe80000000800 */
[----:B------:R-:W-:Y:S01]  /*2b20*/  LDS R35, [R24+0x1c] ;  /* 0x00001c0018237984 */ /* 0x000fe20000000800 */
[----:B0-----:R-:W-:-:S03]  /*2b30*/  FFMA R27, R27, R29, R4 ;  /* 0x0000001d1b1b7223 */ /* 0x001fc60000000004 */
[----:B------:R-:W0:Y:S04]  /*2b40*/  LDS R29, [R24+0xc] ;  /* 0x00000c00181d7984 */ /* 0x000e280000000800 */
[----:B------:R-:W-:Y:S01]  /*2b50*/  LDS R4, [R24+0x10] ;  /* 0x0000100018047984 */ /* 0x000fe20000000800 */
[----:B-1----:R-:W-:-:S03]  /*2b60*/  FFMA R27, R30, R31, R27 ;  /* 0x0000001f1e1b7223 */ /* 0x002fc6000000001b */
[----:B------:R-:W-:Y:S04]  /*2b70*/  LDS R31, [R24+0x14] ;  /* 0x00001400181f7984 */ /* 0x000fe80000000800 */
[----:B------:R-:W-:Y:S01]  /*2b80*/  LDS R30, [R25+0x14] ;  /* 0x00001400191e7984 */ /* 0x000fe20000000800 */
[----:B--2---:R-:W-:-:S03]  /*2b90*/  FFMA R32, R32, R33, R27 ;  /* 0x0000002120207223 */ /* 0x004fc6000000001b */
[----:B------:R-:W1:Y:S04]  /*2ba0*/  LDS R27, [R25+0x10] ;  /* 0x00001000191b7984 */ /* 0x000e680000000800 */
[----:B------:R-:W-:Y:S01]  /*2bb0*/  LDS R33, [R24+0x18] ;  /* 0x0000180018217984 */ /* 0x000fe20000000800 */
[----:B0-----:R-:W-:-:S03]  /*2bc0*/  FFMA R29, R29, R34, R32 ;  /* 0x000000221d1d7223 */ /* 0x001fc60000000020 */
[----:B------:R-:W0:Y:S04]  /*2bd0*/  LDS R32, [R25+0x18] ;  /* 0x0000180019207984 */ /* 0x000e280000000800 */
[----:B------:R-:W2:Y:S01]  /*2be0*/  LDS R34, [R25+0x1c] ;  /* 0x00001c0019227984 */ /* 0x000ea20000000800 */
[----:B-1----:R-:W-:-:S04]  /*2bf0*/  FFMA R4, R4, R27, R29 ;  /* 0x0000001b04047223 */ /* 0x002fc8000000001d */
[----:B------:R-:W-:-:S04]  /*2c00*/  FFMA R4, R31, R30, R4 ;  /* 0x0000001e1f047223 */ /* 0x000fc80000000004 */
[----:B0-----:R-:W-:-:S04]  /*2c10*/  FFMA R4, R33, R32, R4 ;  /* 0x0000002021047223 */ /* 0x001fc80000000004 */
[----:B--2---:R-:W-:Y:S01]  /*2c20*/  FFMA R4, R35, R34, R4 ;  /* 0x0000002223047223 */ /* 0x004fe20000000004 */
[----:B------:R-:W-:Y:S06]  /*2c30*/  @P0 BRA `(.L_x_63) ;  /* 0xfffffffc00840947 */ /* 0x000fec000383ffff */
.L_x_62:
[----:B------:R-:W-:Y:S05]  /*2c40*/  @!P1 BRA `(.L_x_64) ;  /* 0x0000000000dc9947 */ /* 0x000fea0003800000 */
[----:B0-----:R-:W-:-:S04]  /*2c50*/  LOP3.LUT R25, R20, 0x7, RZ, 0xc0, !PT ;  /* 0x0000000714197812 */ /* 0x001fc800078ec0ff */
[C---:B------:R-:W-:Y:S02]  /*2c60*/  IADD3 R24, PT, PT, R25.reuse, -0x1, RZ ;  /* 0xffffffff19187810 */ /* 0x040fe40007ffe0ff */
[----:B------:R-:W-:Y:S02]  /*2c70*/  LOP3.LUT P1, RZ, R25, 0x3, RZ, 0xc0, !PT ;  /* 0x0000000319ff7812 */ /* 0x000fe4000782c0ff */
[----:B------:R-:W-:-:S13]  /*2c80*/  ISETP.GE.U32.AND P0, PT, R24, 0x3, PT ;  /* 0x000000031800780c */ /* 0x000fda0003f06070 */
[----:B------:R-:W-:Y:S05]  /*2c90*/  @!P0 BRA `(.L_x_65) ;  /* 0x0000000000508947 */ /* 0x000fea0003800000 */
[----:B------:R-:W0:Y:S01]  /*2ca0*/  S2UR UR6, SR_CgaCtaId ;  /* 0x00000000000679c3 */ /* 0x000e220000008800 */
[----:B------:R-:W-:Y:S01]  /*2cb0*/  UMOV UR5, 0x400 ;  /* 0x0000040000057882 */ /* 0x000fe20000000000 */
[----:B------:R-:W-:Y:S01]  /*2cc0*/  IMAD.IADD R25, R16, 0x1, R23 ;  /* 0x0000000110197824 */ /* 0x000fe200078e0217 */
[----:B------:R-:W-:Y:S02]  /*2cd0*/  IADD3 R24, PT, PT, R2, R23, RZ ;  /* 0x0000001702187210 */ /* 0x000fe40007ffe0ff */
[----:B------:R-:W-:Y:S01]  /*2ce0*/  IADD3 R23, PT, PT, R23, 0x4, RZ ;  /* 0x0000000417177810 */ /* 0x000fe20007ffe0ff */
[----:B0-----:R-:W-:-:S06]  /*2cf0*/  ULEA UR5, UR6, UR5, 0x18 ;  /* 0x0000000506057291 */ /* 0x001fcc000f8ec0ff */
[----:B------:R-:W-:Y:S02]  /*2d00*/  LEA R24, R24, UR5, 0x2 ;  /* 0x0000000518187c11 */ /* 0x000fe4000f8e10ff */
[----:B------:R-:W-:-:S03]  /*2d10*/  LEA R27, R25, UR5, 0x2 ;  /* 0x00000005191b7c11 */ /* 0x000fc6000f8e10ff */
[----:B------:R-:W-:Y:S04]  /*2d20*/  LDS R25, [R24] ;  /* 0x0000000018197984 */ /* 0x000fe80000000800 */
[----:B------:R-:W0:Y:S04]  /*2d30*/  LDS R29, [R27] ;  /* 0x000000001b1d7984 */ /* 0x000e280000000800 */
[----:B------:R-:W-:Y:S04]  /*2d40*/  LDS R30, [R24+0x4] ;  /* 0x00000400181e7984 */ /* 0x000fe80000000800 */
[----:B------:R-:W1:Y:S04]  /*2d50*/  LDS R31, [R27+0x4] ;  /* 0x000004001b1f7984 */ /* 0x000e680000000800 */
[----:B------:R-:W-:Y:S04]  /*2d60*/  LDS R32, [R24+0x8] ;  /* 0x0000080018207984 */ /* 0x000fe80000000800 */
[----:B------:R-:W2:Y:S04]  /*2d70*/  LDS R33, [R27+0x8] ;  /* 0x000008001b217984 */ /* 0x000ea80000000800 */
[----:B------:R-:W-:Y:S04]  /*2d80*/  LDS R34, [R24+0xc] ;  /* 0x00000c0018227984 */ /* 0x000fe80000000800 */
[----:B------:R-:W3:Y:S01]  /*2d90*/  LDS R35, [R27+0xc] ;  /* 0x00000c001b237984 */ /* 0x000ee20000000800 */
[----:B0-----:R-:W-:-:S04]  /*2da0*/  FFMA R25, R25, R29, R4 ;  /* 0x0000001d19197223 */ /* 0x001fc80000000004 */
[----:B-1----:R-:W-:-:S04]  /*2db0*/  FFMA R25, R30, R31, R25 ;  /* 0x0000001f1e197223 */ /* 0x002fc80000000019 */
[----:B--2---:R-:W-:-:S04]  /*2dc0*/  FFMA R25, R32, R33, R25 ;  /* 0x0000002120197223 */ /* 0x004fc80000000019 */
[----:B---3--:R-:W-:-:S07]  /*2dd0*/  FFMA R4, R34, R35, R25 ;  /* 0x0000002322047223 */ /* 0x008fce0000000019 */
.L_x_65:
[----:B------:R-:W-:Y:S05]  /*2de0*/  @!P1 BRA `(.L_x_64) ;  /* 0x0000000000749947 */ /* 0x000fea0003800000 */
[C---:B------:R-:W-:Y:S02]  /*2df0*/  LOP3.LUT P0, RZ, R21.reuse, 0x3, RZ, 0xc0, !PT ;  /* 0x0000000315ff7812 */ /* 0x040fe4000780c0ff */
[----:B------:R-:W-:-:S04]  /*2e00*/  LOP3.LUT R24, R21, 0x1, RZ, 0xc0, !PT ;  /* 0x0000000115187812 */ /* 0x000fc800078ec0ff */
[----:B------:R-:W-:-:S07]  /*2e10*/  ISETP.NE.U32.AND P1, PT, R24, 0x1, PT ;  /* 0x000000011800780c */ /* 0x000fce0003f25070 */
[----:B------:R-:W-:Y:S06]  /*2e20*/  @!P0 BRA `(.L_x_66) ;  /* 0x0000000000388947 */ /* 0x000fec0003800000 */
        /* <DEDUP_REMOVED lines=11> */
[----:B------:R-:W1:Y:S01]  /*2ee0*/  LDS R30, [R27+0x4] ;  /* 0x000004001b1e7984 */ /* 0x000e620000000800 */
[----:B0-----:R-:W-:-:S04]  /*2ef0*/  FFMA R4, R25, R29, R4 ;  /* 0x0000001d19047223 */ /* 0x001fc80000000004 */
[----:B-1----:R-:W-:-:S07]  /*2f00*/  FFMA R4, R31, R30, R4 ;  /* 0x0000001e1f047223 */ /* 0x002fce0000000004 */
.L_x_66:
[----:B------:R-:W-:Y:S05]  /*2f10*/  @!P1 BRA `(.L_x_64) ;  /* 0x0000000000289947 */ /* 0x000fea0003800000 */
[----:B------:R-:W0:Y:S01]  /*2f20*/  S2UR UR6, SR_CgaCtaId ;  /* 0x00000000000679c3 */ /* 0x000e220000008800 */
[----:B------:R-:W-:Y:S01]  /*2f30*/  UMOV UR5, 0x400 ;  /* 0x0000040000057882 */ /* 0x000fe20000000000 */
[----:B------:R-:W-:Y:S01]  /*2f40*/  IADD3 R2, PT, PT, R2, R23, RZ ;  /* 0x0000001702027210 */ /* 0x000fe20007ffe0ff */
[----:B------:R-:W-:Y:S01]  /*2f50*/  IMAD.IADD R23, R16, 0x1, R23 ;  /* 0x0000000110177824 */ /* 0x000fe200078e0217 */
[----:B0-----:R-:W-:-:S06]  /*2f60*/  ULEA UR5, UR6, UR5, 0x18 ;  /* 0x0000000506057291 */ /* 0x001fcc000f8ec0ff */
[----:B------:R-:W-:Y:S02]  /*2f70*/  LEA R24, R23, UR5, 0x2 ;  /* 0x0000000517187c11 */ /* 0x000fe4000f8e10ff */
[----:B------:R-:W-:-:S04]  /*2f80*/  LEA R2, R2, UR5, 0x2 ;  /* 0x0000000502027c11 */ /* 0x000fc8000f8e10ff */
[----:B------:R-:W-:Y:S04]  /*2f90*/  LDS R24, [R24] ;  /* 0x0000000018187984 */ /* 0x000fe80000000800 */
[----:B------:R-:W0:Y:S02]  /*2fa0*/  LDS R23, [R2] ;  /* 0x0000000002177984 */ /* 0x000e240000000800 */
[----:B0-----:R-:W-:-:S07]  /*2fb0*/  FFMA R4, R23, R24, R4 ;  /* 0x0000001817047223 */ /* 0x001fce0000000004 */
.L_x_64:
[----:B------:R-:W-:-:S06]  /*2fc0*/  UIADD3 UR5, UPT, UPT, UR8, -0x2, URZ ;  /* 0xfffffffe08057890 */ /* 0x000fcc000fffe0ff */
[----:B------:R-:W-:-:S13]  /*2fd0*/  ISETP.GE.AND P0, PT, R26, UR5, PT ;  /* 0x000000051a007c0c */ /* 0x000fda000bf06270 */
[----:B------:R-:W-:Y:S05]  /*2fe0*/  @P0 BRA `(.L_x_67) ;  /* 0x00000008000c0947 */ /* 0x000fea0003800000 */
[--C-:B------:R-:W-:Y:S02]  /*2ff0*/  IADD3 R2, PT, PT, R3, -UR4, -R26.reuse ;  /* 0x8000000403027c10 */ /* 0x100fe4000fffe81a */
[----:B------:R-:W-:Y:S02]  /*3000*/  MOV R23, UR4 ;  /* 0x0000000400177c02 */ /* 0x000fe40008000f00 */
[----:B------:R-:W-:Y:S02]  /*3010*/  IADD3 R2, PT, PT, R2, -0x3, RZ ;  /* 0xfffffffd02027810 */ /* 0x000fe40007ffe0ff */
[--C-:B------:R-:W-:Y:S02]  /*3020*/  IADD3 R23, PT, PT, -R23, UR9, -R26.reuse ;  /* 0x0000000917177c10 */ /* 0x100fe4000fffe91a */
[----:B------:R-:W-:Y:S02]  /*3030*/  ISETP.GE.U32.AND P0, PT, R2, 0x7, PT ;  /* 0x000000070200780c */ /* 0x000fe40003f06070 */
[----:B------:R-:W-:Y:S01]  /*3040*/  LOP3.LUT P1, RZ, R23, 0x7, RZ, 0xc0, !PT ;  /* 0x0000000717ff7812 */ /* 0x000fe2000782c0ff */
[----:B------:R-:W-:Y:S01]  /*3050*/  IMAD.IADD R23, R9, 0x1, R26 ;  /* 0x0000000109177824 */ /* 0x000fe200078e021a */
[----:B------:R-:W-:-:S09]  /*3060*/  MOV R2, R26 ;  /* 0x0000001a00027202 */ /* 0x000fd20000000f00 */
[----:B------:R-:W-:Y:S05]  /*3070*/  @!P0 BRA `(.L_x_68) ;  /* 0x0000000000c08947 */ /* 0x000fea0003800000 */
[----:B------:R-:W1:Y:S01]  /*3080*/  S2UR UR7, SR_CgaCtaId ;  /* 0x00000000000779c3 */ /* 0x000e620000008800 */
[----:B------:R-:W-:Y:S01]  /*3090*/  R2UR UR5, R26 ;  /* 0x000000001a0572ca */ /* 0x000fe200000e0000 */
[----:B------:R-:W-:Y:S01]  /*30a0*/  UMOV UR6, 0x400 ;  /* 0x0000040000067882 */ /* 0x000fe20000000000 */
[----:B------:R-:W-:-:S11]  /*30b0*/  MOV R2, R26 ;  /* 0x0000001a00027202 */ /* 0x000fd60000000f00 */
[----:B------:R-:W-:Y:S02]  /*30c0*/  UIADD3 UR5, UPT, UPT, UR9, -UR4, -UR5 ;  /* 0x8000000409057290 */ /* 0x000fe4000fffe805 */
[----:B-1----:R-:W-:Y:S02]  /*30d0*/  ULEA UR7, UR7, UR6, 0x18 ;  /* 0x0000000607077291 */ /* 0x002fe4000f8ec0ff */
[----:B------:R-:W-:-:S03]  /*30e0*/  ULOP3.LUT UR6, UR5, 0xfffffff8, URZ, 0xc0, !UPT ;  /* 0xfffffff805067892 */ /* 0x000fc6000f8ec0ff */
[----:B------:R-:W-:-:S09]  /*30f0*/  UMOV UR5, URZ ;  /* 0x000000ff00057c82 */ /* 0x000fd20008000000 */
.L_x_69:
[----:B0-----:R-:W-:Y:S01]  /*3100*/  IMAD R24, R2, R3, R3 ;  /* 0x0000000302187224 */ /* 0x001fe200078e0203 */
[----:B------:R-:W-:Y:S01]  /*3110*/  UIADD3 UR5, UPT, UPT, UR5, 0x8, URZ ;  /* 0x0000000805057890 */ /* 0x000fe2000fffe0ff */
[----:B------:R-:W-:Y:S02]  /*3120*/  IMAD.IADD R27, R16, 0x1, R2 ;  /* 0x00000001101b7824 */ /* 0x000fe400078e0202 */
[----:B------:R-:W-:Y:S01]  /*3130*/  VIADD R2, R2, 0x8 ;  /* 0x0000000802027836 */ /* 0x000fe20000000000 */
[----:B------:R-:W-:Y:S01]  /*3140*/  IADD3 R25, PT, PT, R23, R24, RZ ;  /* 0x0000001817197210 */ /* 0x000fe20007ffe0ff */
[----:B------:R-:W-:Y:S01]  /*3150*/  UISETP.NE.AND UP0, UPT, UR5, UR6, UPT ;  /* 0x000000060500728c */ /* 0x000fe2000bf05270 */
[----:B------:R-:W-:Y:S02]  /*3160*/  LEA R24, R27, UR7, 0x2 ;  /* 0x000000071b187c11 */ /* 0x000fe4000f8e10ff */
[----:B------:R-:W-:-:S03]  /*3170*/  LEA R30, R25, UR7, 0x2 ;  /* 0x00000007191e7c11 */ /* 0x000fc6000f8e10ff */
[----:B------:R-:W-:Y:S01]  /*3180*/  LDS R29, [R24+0x4] ;  /* 0x00000400181d7984 */ /* 0x000fe20000000800 */
[----:B------:R-:W-:-:S03]  /*3190*/  LEA R34, R3, R30, 0x2 ;  /* 0x0000001e03227211 */ /* 0x000fc600078e10ff */
[----:B------:R0:W1:Y:S02]  /*31a0*/  LDS R27, [R30] ;  /* 0x000000001e1b7984 */ /* 0x0000640000000800 */
[C---:B------:R-:W-:Y:S02]  /*31b0*/  IMAD R36, R3.reuse, 0x4, R34 ;  /* 0x0000000403247824 */ /* 0x040fe400078e0222 */
[----:B------:R-:W-:Y:S03]  /*31c0*/  LDS R25, [R24+0x8] ;  /* 0x0000080018197984 */ /* 0x000fe60000000800 */
[C---:B------:R-:W-:Y:S01]  /*31d0*/  LEA R33, R3.reuse, R36, 0x2 ;  /* 0x0000002403217211 */ /* 0x040fe200078e10ff */
[----:B------:R-:W2:Y:S03]  /*31e0*/  LDS R31, [R34] ;  /* 0x00000000221f7984 */ /* 0x000ea60000000800 */
[----:B0-----:R-:W-:Y:S01]  /*31f0*/  LEA R30, R3, R33, 0x2 ;  /* 0x00000021031e7211 */ /* 0x001fe200078e10ff */
[----:B------:R-:W-:Y:S01]  /*3200*/  LDS R36, [R36] ;  /* 0x0000000024247984 */ /* 0x000fe20000000800 */
[----:B-1----:R-:W-:-:S03]  /*3210*/  FFMA R32, R27, R29, R4 ;  /* 0x0000001d1b207223 */ /* 0x002fc60000000004 */
[----:B------:R-:W0:Y:S04]  /*3220*/  LDS R29, [R24+0xc] ;  /* 0x00000c00181d7984 */ /* 0x000e280000000800 */
[----:B------:R-:W-:Y:S01]  /*3230*/  LDS R27, [R24+0x10] ;  /* 0x00001000181b7984 */ /* 0x000fe20000000800 */
[----:B--2---:R-:W-:Y:S01]  /*3240*/  FFMA R25, R31, R25, R32 ;  /* 0x000000191f197223 */ /* 0x004fe20000000020 */
[C---:B------:R-:W-:Y:S02]  /*3250*/  IMAD R32, R3.reuse, 0x4, R30 ;  /* 0x0000000403207824 */ /* 0x040fe400078e021e */
[----:B------:R-:W1:Y:S04]  /*3260*/  LDS R4, [R33] ;  /* 0x0000000021047984 */ /* 0x000e680000000800 */
[----:B------:R-:W-:Y:S01]  /*3270*/  LDS R31, [R30] ;  /* 0x000000001e1f7984 */ /* 0x000fe20000000800 */
[----:B------:R-:W-:-:S03]  /*3280*/  LEA R34, R3, R32, 0x2 ;  /* 0x0000002003227211 */ /* 0x000fc600078e10ff */
[----:B------:R-:W-:Y:S04]  /*3290*/  LDS R35, [R32] ;  /* 0x0000000020237984 */ /* 0x000fe80000000800 */
[----:B------:R-:W-:Y:S04]  /*32a0*/  LDS R33, [R24+0x1c] ;  /* 0x00001c0018217984 */ /* 0x000fe80000000800 */
[----:B------:R-:W-:Y:S01]  /*32b0*/  LDS R30, [R24+0x20] ;  /* 0x00002000181e7984 */ /* 0x000fe20000000800 */
[----:B0-----:R-:W-:Y:S01]  /*32c0*/  FFMA R29, R36, R29, R25 ;  /* 0x0000001d241d7223 */ /* 0x001fe20000000019 */
[----:B------:R-:W-:-:S02]  /*32d0*/  LEA R36, R3, R34, 0x2 ;  /* 0x0000002203247211 */ /* 0x000fc400078e10ff */
[----:B------:R-:W0:Y:S04]  /*32e0*/  LDS R25, [R24+0x14] ;  /* 0x0000140018197984 */ /* 0x000e280000000800 */
[----:B------:R-:W-:Y:S01]  /*32f0*/  LDS R37, [R36] ;  /* 0x0000000024257984 */ /* 0x000fe20000000800 */
[----:B-1----:R-:W-:-:S03]  /*3300*/  FFMA R4, R4, R27, R29 ;  /* 0x0000001b04047223 */ /* 0x002fc6000000001d */
[----:B------:R-:W1:Y:S04]  /*3310*/  LDS R29, [R24+0x18] ;  /* 0x00001800181d7984 */ /* 0x000e680000000800 */
[----:B------:R-:W2:Y:S01]  /*3320*/  LDS R27, [R34] ;  /* 0x00000000221b7984 */ /* 0x000ea20000000800 */
[----:B0-----:R-:W-:-:S04]  /*3330*/  FFMA R4, R31, R25, R4 ;  /* 0x000000191f047223 */ /* 0x001fc80000000004 */
[----:B-1----:R-:W-:-:S04]  /*3340*/  FFMA R4, R35, R29, R4 ;  /* 0x0000001d23047223 */ /* 0x002fc80000000004 */
[----:B--2---:R-:W-:-:S04]  /*3350*/  FFMA R4, R27, R33, R4 ;  /* 0x000000211b047223 */ /* 0x004fc80000000004 */
[----:B------:R-:W-:Y:S01]  /*3360*/  FFMA R4, R37, R30, R4 ;  /* 0x0000001e25047223 */ /* 0x000fe20000000004 */
[----:B------:R-:W-:Y:S06]  /*3370*/  BRA.U UP0, `(.L_x_69) ;  /* 0xfffffffd00607547 */ /* 0x000fec000b83ffff */
.L_x_68:
[----:B------:R-:W-:Y:S05]  /*3380*/  @!P1 BRA `(.L_x_67) ;  /* 0x0000000400249947 */ /* 0x000fea0003800000 */
[----:B------:R-:W-:-:S04]  /*3390*/  IADD3 R28, PT, PT, R28, R13, RZ ;  /* 0x0000000d1c1c7210 */ /* 0x000fc80007ffe0ff */
[----:B------:R-:W-:-:S13]  /*33a0*/  R2UR UR5, R28 ;  /* 0x000000001c0572ca */ /* 0x000fda00000e0000 */
[----:B------:R-:W-:-:S04]  /*33b0*/  UIADD3 UR5, UPT, UPT, URZ, -UR5, URZ ;  /* 0x80000005ff057290 */ /* 0x000fc8000fffe0ff */
[----:B------:R-:W-:-:S04]  /*33c0*/  UPRMT UR5, UR5, 0x7710, URZ ;  /* 0x0000771005057896 */ /* 0x000fc800080000ff */
[----:B------:R-:W-:-:S04]  /*33d0*/  UIADD3 UR5, UPT, UPT, UR13, 0x6, UR5 ;  /* 0x000000060d057890 */ /* 0x000fc8000fffe005 */
[----:B------:R-:W-:-:S04]  /*33e0*/  ULOP3.LUT UR5, UR5, 0x7, URZ, 0xc0, !UPT ;  /* 0x0000000705057892 */ /* 0x000fc8000f8ec0ff */
[----:B------:R-:W-:Y:S02]  /*33f0*/  UIADD3 UR6, UPT, UPT, UR5, -0x1, URZ ;  /* 0xffffffff05067890 */ /* 0x000fe4000fffe0ff */
[----:B------:R-:W-:Y:S02]  /*3400*/  ULOP3.LUT UP1, URZ, UR5, 0x3, URZ, 0xc0, !UPT ;  /* 0x0000000305ff7892 */ /* 0x000fe4000f82c0ff */
[----:B------:R-:W-:-:S09]  /*3410*/  UISETP.GE.U32.AND UP0, UPT, UR6, 0x3, UPT ;  /* 0x000000030600788c */ /* 0x000fd2000bf06070 */
[----:B------:R-:W-:Y:S05]  /*3420*/  BRA.U !UP0, `(.L_x_70) ;  /* 0x0000000108607547 */ /* 0x000fea000b800000 */
[----:B------:R-:W1:Y:S01]  /*3430*/  S2UR UR6, SR_CgaCtaId ;  /* 0x00000000000679c3 */ /* 0x000e620000008800 */
[----:B0-----:R-:W-:Y:S01]  /*3440*/  IMAD R24, R2, R3, R3 ;  /* 0x0000000302187224 */ /* 0x001fe200078e0203 */
[----:B------:R-:W-:Y:S01]  /*3450*/  UMOV UR5, 0x400 ;  /* 0x0000040000057882 */ /* 0x000fe20000000000 */
[----:B------:R-:W-:Y:S01]  /*3460*/  IMAD.IADD R25, R16, 0x1, R2 ;  /* 0x0000000110197824 */ /* 0x000fe200078e0202 */
[----:B------:R-:W-:Y:S02]  /*3470*/  IADD3 R2, PT, PT, R2, 0x4, RZ ;  /* 0x0000000402027810 */ /* 0x000fe40007ffe0ff */
[----:B------:R-:W-:Y:S01]  /*3480*/  IADD3 R24, PT, PT, R23, R24, RZ ;  /* 0x0000001817187210 */ /* 0x000fe20007ffe0ff */
[----:B-1----:R-:W-:-:S06]  /*3490*/  ULEA UR5, UR6, UR5, 0x18 ;  /* 0x0000000506057291 */ /* 0x002fcc000f8ec0ff */
[----:B------:R-:W-:Y:S02]  /*34a0*/  LEA R24, R24, UR5, 0x2 ;  /* 0x0000000518187c11 */ /* 0x000fe4000f8e10ff */
[----:B------:R-:W-:Y:S02]  /*34b0*/  LEA R27, R25, UR5, 0x2 ;  /* 0x00000005191b7c11 */ /* 0x000fe4000f8e10ff */
[C---:B------:R-:W-:Y:S01]  /*34c0*/  LEA R30, R3.reuse, R24, 0x2 ;  /* 0x00000018031e7211 */ /* 0x040fe200078e10ff */
[----:B------:R-:W-:Y:S03]  /*34d0*/  LDS R25, [R24] ;  /* 0x0000000018197984 */ /* 0x000fe60000000800 */
[C---:B------:R-:W-:Y:S01]  /*34e0*/  LEA R32, R3.reuse, R30, 0x2 ;  /* 0x0000001e03207211 */ /* 0x040fe200078e10ff */
[----:B------:R-:W0:Y:S04]  /*34f0*/  LDS R28, [R27+0x4] ;  /* 0x000004001b1c7984 */ /* 0x000e280000000800 */
[----:B------:R-:W-:Y:S01]  /*3500*/  LDS R29, [R27+0x8] ;  /* 0x000008001b1d7984 */ /* 0x000fe20000000800 */
[----:B------:R-:W-:-:S03]  /*3510*/  IMAD R33, R3, 0x4, R32 ;  /* 0x0000000403217824 */ /* 0x000fc600078e0220 */
[----:B------:R-:W1:Y:S04]  /*3520*/  LDS R30, [R30] ;  /* 0x000000001e1e7984 */ /* 0x000e680000000800 */
[----:B------:R-:W-:Y:S04]  /*3530*/  LDS R34, [R32] ;  /* 0x0000000020227984 */ /* 0x000fe80000000800 */
[----:B------:R-:W2:Y:S04]  /*3540*/  LDS R31, [R27+0xc] ;  /* 0x00000c001b1f7984 */ /* 0x000ea80000000800 */
[----:B------:R-:W-:Y:S04]  /*3550*/  LDS R35, [R27+0x10] ;  /* 0x000010001b237984 */ /* 0x000fe80000000800 */
[----:B------:R-:W3:Y:S01]  /*3560*/  LDS R36, [R33] ;  /* 0x0000000021247984 */ /* 0x000ee20000000800 */
[----:B0-----:R-:W-:-:S04]  /*3570*/  FFMA R25, R25, R28, R4 ;  /* 0x0000001c19197223 */ /* 0x001fc80000000004 */
[----:B-1----:R-:W-:-:S04]  /*3580*/  FFMA R25, R30, R29, R25 ;  /* 0x0000001d1e197223 */ /* 0x002fc80000000019 */
[----:B--2---:R-:W-:-:S04]  /*3590*/  FFMA R25, R34, R31, R25 ;  /* 0x0000001f22197223 */ /* 0x004fc80000000019 */
[----:B---3--:R-:W-:-:S07]  /*35a0*/  FFMA R4, R36, R35, R25 ;  /* 0x0000002324047223 */ /* 0x008fce0000000019 */
.L_x_70:
[----:B------:R-:W-:Y:S05]  /*35b0*/  BRA.U !UP1, `(.L_x_67) ;  /* 0x0000000109987547 */ /* 0x000fea000b800000 */
[----:B0-----:R-:W-:Y:S01]  /*35c0*/  IADD3 R24, PT, PT, R21, R12, RZ ;  /* 0x0000000c15187210 */ /* 0x001fe20007ffe0ff */
[----:B------:R-:W-:-:S04]  /*35d0*/  ULOP3.LUT UR5, UR13, 0x2, URZ, 0x3c, !UPT ;  /* 0x000000020d057892 */ /* 0x000fc8000f8e3cff */
[----:B------:R-:W-:-:S05]  /*35e0*/  IMAD.MOV R24, RZ, RZ, -R24 ;  /* 0x000000ffff187224 */ /* 0x000fca00078e0a18 */
[----:B------:R-:W-:-:S04]  /*35f0*/  PRMT R24, R24, 0x7710, RZ ;  /* 0x0000771018187816 */ /* 0x000fc800000000ff */
[----:B------:R-:W-:-:S04]  /*3600*/  IADD3 R24, PT, PT, R24, UR5, RZ ;  /* 0x0000000518187c10 */ /* 0x000fc8000fffe0ff */
[C---:B------:R-:W-:Y:S02]  /*3610*/  LOP3.LUT R25, R24.reuse, 0x3, RZ, 0xc0, !PT ;  /* 0x0000000318197812 */ /* 0x040fe400078ec0ff */
[----:B------:R-:W-:Y:S02]  /*3620*/  LOP3.LUT R24, R24, 0x1, RZ, 0xc0, !PT ;  /* 0x0000000118187812 */ /* 0x000fe400078ec0ff */
[----:B------:R-:W-:Y:S02]  /*3630*/  ISETP.NE.AND P0, PT, R25, 0x1, PT ;  /* 0x000000011900780c */ /* 0x000fe40003f05270 */
[----:B------:R-:W-:-:S11]  /*3640*/  ISETP.NE.U32.AND P1, PT, R24, 0x1, PT ;  /* 0x000000011800780c */ /* 0x000fd60003f25070 */
[----:B------:R-:W-:Y:S05]  /*3650*/  @!P0 BRA `(.L_x_71) ;  /* 0x0000000000408947 */ /* 0x000fea0003800000 */
[----:B------:R-:W0:Y:S01]  /*3660*/  S2UR UR6, SR_CgaCtaId ;  /* 0x00000000000679c3 */ /* 0x000e220000008800 */
[----:B------:R-:W-:Y:S01]  /*3670*/  IMAD R24, R2, R3, R3 ;  /* 0x0000000302187224 */ /* 0x000fe200078e0203 */
[----:B------:R-:W-:Y:S01]  /*3680*/  UMOV UR5, 0x400 ;  /* 0x0000040000057882 */ /* 0x000fe20000000000 */
[----:B------:R-:W-:Y:S01]  /*3690*/  IMAD.IADD R25, R16, 0x1, R2 ;  /* 0x0000000110197824 */ /* 0x000fe200078e0202 */
[----:B------:R-:W-:Y:S02]  /*36a0*/  IADD3 R2, PT, PT, R2, 0x2, RZ ;  /* 0x0000000202027810 */ /* 0x000fe40007ffe0ff */
[----:B------:R-:W-:Y:S01]  /*36b0*/  IADD3 R24, PT, PT, R23, R24, RZ ;  /* 0x0000001817187210 */ /* 0x000fe20007ffe0ff */
[----:B0-----:R-:W-:-:S06]  /*36c0*/  ULEA UR5, UR6, UR5, 0x18 ;  /* 0x0000000506057291 */ /* 0x001fcc000f8ec0ff */
[----:B------:R-:W-:Y:S02]  /*36d0*/  LEA R24, R24, UR5, 0x2 ;  /* 0x0000000518187c11 */ /* 0x000fe4000f8e10ff */
[----:B------:R-:W-:Y:S02]  /*36e0*/  LEA R27, R25, UR5, 0x2 ;  /* 0x00000005191b7c11 */ /* 0x000fe4000f8e10ff */
[----:B------:R-:W-:Y:S01]  /*36f0*/  LEA R29, R3, R24, 0x2 ;  /* 0x00000018031d7211 */ /* 0x000fe200078e10ff */
[----:B------:R-:W-:Y:S04]  /*3700*/  LDS R25, [R24] ;  /* 0x0000000018197984 */ /* 0x000fe80000000800 */
[----:B------:R-:W0:Y:S04]  /*3710*/  LDS R28, [R27+0x4] ;  /* 0x000004001b1c7984 */ /* 0x000e280000000800 */
[----:B------:R-:W-:Y:S04]  /*3720*/  LDS R30, [R27+0x8] ;  /* 0x000008001b1e7984 */ /* 0x000fe80000000800 */
[----:B------:R-:W1:Y:S01]  /*3730*/  LDS R29, [R29] ;  /* 0x000000001d1d7984 */ /* 0x000e620000000800 */
[----:B0-----:R-:W-:-:S04]  /*3740*/  FFMA R4, R25, R28, R4 ;  /* 0x0000001c19047223 */ /* 0x001fc80000000004 */
[----:B-1----:R-:W-:-:S07]  /*3750*/  FFMA R4, R29, R30, R4 ;  /* 0x0000001e1d047223 */ /* 0x002fce0000000004 */
.L_x_71:
[----:B------:R-:W-:Y:S05]  /*3760*/  @P1 BRA `(.L_x_67) ;  /* 0x00000000002c1947 */ /* 0x000fea0003800000 */
[----:B------:R-:W0:Y:S01]  /*3770*/  S2UR UR6, SR_CgaCtaId ;  /* 0x00000000000679c3 */ /* 0x000e220000008800 */
[----:B------:R-:W-:Y:S01]  /*3780*/  IMAD R24, R2, R3, R3 ;  /* 0x0000000302187224 */ /* 0x000fe200078e0203 */
[----:B------:R-:W-:Y:S01]  /*3790*/  UMOV UR5, 0x400 ;  /* 0x0000040000057882 */ /* 0x000fe20000000000 */
[----:B------:R-:W-:Y:S02]  /*37a0*/  IADD3 R2, PT, PT, R16, R2, RZ ;  /* 0x0000000210027210 */ /* 0x000fe40007ffe0ff */
[----:B------:R-:W-:Y:S01]  /*37b0*/  IMAD.IADD R24, R23, 0x1, R24 ;  /* 0x0000000117187824 */ /* 0x000fe200078e0218 */
[----:B0-----:R-:W-:-:S06]  /*37c0*/  ULEA UR5, UR6, UR5, 0x18 ;  /* 0x0000000506057291 */ /* 0x001fcc000f8ec0ff */
[----:B------:R-:W-:Y:S02]  /*37d0*/  LEA R2, R2, UR5, 0x2 ;  /* 0x0000000502027c11 */ /* 0x000fe4000f8e10ff */
[----:B------:R-:W-:-:S04]  /*37e0*/  LEA R24, R24, UR5, 0x2 ;  /* 0x0000000518187c11 */ /* 0x000fc8000f8e10ff */
[----:B------:R-:W-:Y:S04]  /*37f0*/  LDS R2, [R2+0x4] ;  /* 0x0000040002027984 */ /* 0x000fe80000000800 */
[----:B------:R-:W0:Y:S02]  /*3800*/  LDS R3, [R24] ;  /* 0x0000000018037984 */ /* 0x000e240000000800 */
[----:B0-----:R-:W-:-:S07]  /*3810*/  FFMA R4, R3, R2, R4 ;  /* 0x0000000203047223 */ /* 0x001fce0000000004 */
.L_x_67:
[----:B------:R-:W1:Y:S01]  /*3820*/  MUFU.RCP R2, R15 ;  /* 0x0000000f00027308 */ /* 0x000e620000001000 */
[----:B------:R-:W-:Y:S07]  /*3830*/  BSSY.RECONVERGENT B3, `(.L_x_72) ;  /* 0x000000c000037945 */ /* 0x000fee0003800200 */
[----:B------:R-:W2:Y:S01]  /*3840*/  FCHK P0, R4, R15 ;  /* 0x0000000f04007302 */ /* 0x000ea20000000000 */
[----:B-1----:R-:W-:-:S04]  /*3850*/  FFMA R3, -R15, R2, 1 ;  /* 0x3f8000000f037423 */ /* 0x002fc80000000102 */
[----:B------:R-:W-:-:S04]  /*3860*/  FFMA R2, R2, R3, R2 ;  /* 0x0000000302027223 */ /* 0x000fc80000000002 */
[----:B------:R-:W-:-:S04]  /*3870*/  FFMA R3, R2, R4, RZ ;  /* 0x0000000402037223 */ /* 0x000fc800000000ff */
[----:B0-----:R-:W-:-:S04]  /*3880*/  FFMA R24, -R15, R3, R4 ;  /* 0x000000030f187223 */ /* 0x001fc80000000104 */
[----:B------:R-:W-:Y:S01]  /*3890*/  FFMA R2, R2, R24, R3 ;  /* 0x0000001802027223 */ /* 0x000fe20000000003 */
[----:B--2---:R-:W-:Y:S06]  /*38a0*/  @!P0 BRA `(.L_x_73) ;  /* 0x0000000000108947 */ /* 0x004fec0003800000 */
[----:B------:R-:W-:Y:S01]  /*38b0*/  MOV R2, R4 ;  /* 0x0000000400027202 */ /* 0x000fe20000000f00 */
[----:B------:R-:W-:Y:S01]  /*38c0*/  IMAD.MOV.U32 R3, RZ, RZ, R15 ;  /* 0x000000ffff037224 */ /* 0x000fe200078e000f */
[----:B------:R-:W-:-:S07]  /*38d0*/  MOV R4, 0x38f0 ;  /* 0x000038f000047802 */ /* 0x000fce0000000f00 */
[----:B------:R-:W-:Y:S05]  /*38e0*/  CALL.REL.NOINC `($__internal_1_$__cuda_sm3x_div_rn_noftz_f32_slowpath) ;  /* 0x0000002800ec7944 */ /* 0x000fea0003c00000 */
.L_x_73:
[----:B------:R-:W-:Y:S05]  /*38f0*/  BSYNC.RECONVERGENT B3 ;  /* 0x0000000000037941 */ /* 0x000fea0003800200 */
.L_x_72:
[----:B------:R-:W0:Y:S01]  /*3900*/  S2R R24, SR_CgaCtaId ;  /* 0x0000000000187919 */ /* 0x000e220000008800 */
[----:B------:R-:W-:Y:S01]  /*3910*/  MOV R25, 0x400 ;  /* 0x0000040000197802 */ /* 0x000fe20000000f00 */
[----:B------:R-:W-:Y:S01]  /*3920*/  VIADD R21, R21, 0x1 ;  /* 0x0000000115157836 */ /* 0x000fe20000000000 */
[----:B------:R-:W-:Y:S02]  /*3930*/  IADD3 R4, PT, PT, R11, R26, RZ ;  /* 0x0000001a0b047210 */ /* 0x000fe40007ffe0ff */
[----:B------:R-:W-:Y:S02]  /*3940*/  ISETP.NE.AND P0, PT, R17, UR10, PT ;  /* 0x0000000a11007c0c */ /* 0x000fe4000bf05270 */
[----:B0-----:R-:W-:-:S04]  /*3950*/  LEA R25, R24, R25, 0x18 ;  /* 0x0000001918197211 */ /* 0x001fc800078ec0ff */
[----:B------:R-:W-:-:S05]  /*3960*/  LEA R3, R4, R25, 0x2 ;  /* 0x0000001904037211 */ /* 0x000fca00078e10ff */
[----:B------:R-:W-:Y:S04]  /*3970*/  STS [R3], R2 ;  /* 0x0000000203007388 */ /* 0x000fe80000000800 */
[----:B------:R-:W0:Y:S02]  /*3980*/  LDS R23, [R22] ;  /* 0x0000000016177984 */ /* 0x000e240000000800 */
[----:B0-----:R-:W-:Y:S01]  /*3990*/  FFMA R0, R23, R2, R0 ;  /* 0x0000000217007223 */ /* 0x001fe20000000000 */
[----:B------:R-:W-:Y:S06]  /*39a0*/  @P0 BRA `(.L_x_74) ;  /* 0xffffffec00800947 */ /* 0x000fec000383ffff */
[----:B------:R-:W-:Y:S01]  /*39b0*/  FADD R17, R15, R15 ;  /* 0x0000000f0f117221 */ /* 0x000fe20000000000 */
[----:B------:R-:W-:Y:S03]  /*39c0*/  BSSY.RECONVERGENT B3, `(.L_x_75) ;  /* 0x000000d000037945 */ /* 0x000fe60003800200 */
[----:B------:R-:W0:Y:S08]  /*39d0*/  MUFU.RCP R2, R17 ;  /* 0x0000001100027308 */ /* 0x000e300000001000 */
[----:B------:R-:W1:Y:S01]  /*39e0*/  FCHK P0, R0, R17 ;  /* 0x0000001100007302 */ /* 0x000e620000000000 */
[----:B0-----:R-:W-:-:S04]  /*39f0*/  FFMA R3, -R17, R2, 1 ;  /* 0x3f80000011037423 */ /* 0x001fc80000000102 */
[----:B------:R-:W-:-:S04]  /*3a00*/  FFMA R3, R2, R3, R2 ;  /* 0x0000000302037223 */ /* 0x000fc80000000002 */
[----:B------:R-:W-:-:S04]  /*3a10*/  FFMA R2, R0, R3, RZ ;  /* 0x0000000300027223 */ /* 0x000fc800000000ff */
[----:B------:R-:W-:-:S04]  /*3a20*/  FFMA R4, -R17, R2, R0 ;  /* 0x0000000211047223 */ /* 0x000fc80000000100 */
[----:B------:R-:W-:Y:S01]  /*3a30*/  FFMA R2, R3, R4, R2 ;  /* 0x0000000403027223 */ /* 0x000fe20000000002 */
[----:B-1----:R-:W-:Y:S06]  /*3a40*/  @!P0 BRA `(.L_x_76) ;  /* 0x0000000000108947 */ /* 0x002fec0003800000 */
[----:B------:R-:W-:Y:S02]  /*3a50*/  MOV R2, R0 ;  /* 0x0000000000027202 */ /* 0x000fe40000000f00 */
[----:B------:R-:W-:Y:S02]  /*3a60*/  MOV R3, R17 ;  /* 0x0000001100037202 */ /* 0x000fe40000000f00 */
[----:B------:R-:W-:-:S07]  /*3a70*/  MOV R4, 0x3a90 ;  /* 0x00003a9000047802 */ /* 0x000fce0000000f00 */
[----:B------:R-:W-:Y:S05]  /*3a80*/  CALL.REL.NOINC `($__internal_1_$__cuda_sm3x_div_rn_noftz_f32_slowpath) ;  /* 0x0000002800847944 */ /* 0x000fea0003c00000 */
.L_x_76:
[----:B------:R-:W-:Y:S05]  /*3a90*/  BSYNC.RECONVERGENT B3 ;  /* 0x0000000000037941 */ /* 0x000fea0003800200 */
.L_x_75:
[----:B------:R-:W-:Y:S01]  /*3aa0*/  PRMT R3, RZ, 0x7610, R3 ;  /* 0x00007610ff037816 */ /* 0x000fe20000000003 */
[----:B------:R-:W-:Y:S01]  /*3ab0*/  UMOV UR5, URZ ;  /* 0x000000ff00057c82 */ /* 0x000fe20008000000 */
[----:B------:R-:W-:-:S07]  /*3ac0*/  PRMT R21, RZ, 0x7610, R21 ;  /* 0x00007610ff157816 */ /* 0x000fce0000000015 */
.L_x_82:
[----:B------:R-:W-:Y:S01]  /*3ad0*/  VIADD R0, R16, UR5 ;  /* 0x0000000510007c36 */ /* 0x000fe20008000000 */
[----:B0-----:R-:W-:Y:S01]  /*3ae0*/  IADD3 R4, PT, PT, R11, UR5, RZ ;  /* 0x000000050b047c10 */ /* 0x001fe2000fffe0ff */
[----:B------:R-:W0:Y:S01]  /*3af0*/  LDCU UR7, c[0x0][0x398] ;  /* 0x00007300ff0777ac */ /* 0x000e220008000800 */
[----:B------:R-:W-:Y:S02]  /*3b00*/  IADD3 R21, PT, PT, R21, 0x1, RZ ;  /* 0x0000000115157810 */ /* 0x000fe40007ffe0ff */
[----:B------:R-:W-:Y:S01]  /*3b10*/  LEA R17, R0, R25, 0x2 ;  /* 0x0000001900117211 */ /* 0x000fe200078e10ff */
[----:B------:R-:W-:Y:S01]  /*3b20*/  IMAD R23, R4, 0x4, R25 ;  /* 0x0000000404177824 */ /* 0x000fe200078e0219 */
[----:B------:R-:W-:Y:S02]  /*3b30*/  UISETP.GE.U32.AND UP0, UPT, UR5, 0x7, UPT ;  /* 0x000000070500788c */ /* 0x000fe4000bf06070 */
[----:B------:R-:W-:Y:S02]  /*3b40*/  UIADD3 UR6, UPT, UPT, UR5, 0x1, URZ ;  /* 0x0000000105067890 */ /* 0x000fe4000fffe0ff */
[----:B------:R-:W-:Y:S04]  /*3b50*/  LDS R17, [R17] ;  /* 0x0000000011117984 */ /* 0x000fe80000000800 */
[----:B-1----:R-:W1:Y:S01]  /*3b60*/  LDS R4, [R23] ;  /* 0x0000000017047984 */ /* 0x002e620000000800 */
[----:B0-----:R-:W-:-:S05]  /*3b70*/  MOV R0, UR7 ;  /* 0x0000000700007c02 */ /* 0x001fca0008000f00 */
[----:B---3--:R-:W-:Y:S01]  /*3b80*/  IMAD R20, R0, UR5, R9 ;  /* 0x0000000500147c24 */ /* 0x008fe2000f8e0209 */
[----:B------:R-:W-:Y:S01]  /*3b90*/  UMOV UR5, UR6 ;  /* 0x0000000600057c82 */ /* 0x000fe20008000000 */
[----:B------:R-:W-:Y:S01]  /*3ba0*/  UMOV UR6, URZ ;  /* 0x000000ff00067c82 */ /* 0x000fe20008000000 */
[----:B------:R-:W-:Y:S01]  /*3bb0*/  ULOP3.LUT UP1, URZ, UR5, 0x7, URZ, 0xc0, !UPT ;  /* 0x0000000705ff7892 */ /* 0x000fe2000f82c0ff */
[----:B-1----:R-:W-:-:S05]  /*3bc0*/  FFMA R4, R17, -R2, R4 ;  /* 0x8000000211047223 */ /* 0x002fca0000000004 */
[----:B------:R0:W-:Y:S01]  /*3bd0*/  STS [R23], R4 ;  /* 0x0000000417007388 */ /* 0x0001e20000000800 */
[----:B--2---:R-:W-:Y:S05]  /*3be0*/  BRA.U !UP0, `(.L_x_77) ;  /* 0x00000005080c7547 */ /* 0x004fea000b800000 */
[----:B------:R-:W-:Y:S01]  /*3bf0*/  ULOP3.LUT UR6, UR5, 0xfffffff8, URZ, 0xc0, !UPT ;  /* 0xfffffff805067892 */ /* 0x000fe2000f8ec0ff */
[----:B------:R-:W-:-:S11]  /*3c00*/  UMOV UR7, URZ ;  /* 0x000000ff00077c82 */ /* 0x000fd60008000000 */
.L_x_78:
[----:B------:R-:W-:Y:S01]  /*3c10*/  VIADD R22, R16, UR7 ;  /* 0x0000000710167c36 */ /* 0x000fe20008000000 */
[----:B-1----:R-:W-:Y:S01]  /*3c20*/  IADD3 R24, PT, PT, R11, UR7, RZ ;  /* 0x000000070b187c10 */ /* 0x002fe2000fffe0ff */
[----:B------:R-:W-:Y:S01]  /*3c30*/  VIADD R26, R20, UR7 ;  /* 0x00000007141a7c36 */ /* 0x000fe20008000000 */
[----:B------:R-:W-:Y:S02]  /*3c40*/  UIADD3 UR7, UPT, UPT, UR7, 0x8, URZ ;  /* 0x0000000807077890 */ /* 0x000fe4000fffe0ff */
[-C--:B------:R-:W-:Y:S02]  /*3c50*/  LEA R22, R22, R25.reuse, 0x2 ;  /* 0x0000001916167211 */ /* 0x080fe400078e10ff */
[-C--:B0-----:R-:W-:Y:S01]  /*3c60*/  LEA R23, R24, R25.reuse, 0x2 ;  /* 0x0000001918177211 */ /* 0x081fe200078e10ff */
[----:B------:R-:W-:Y:S01]  /*3c70*/  UISETP.NE.AND UP0, UPT, UR7, UR6, UPT ;  /* 0x000000060700728c */ /* 0x000fe2000bf05270 */
[----:B------:R-:W-:Y:S01]  /*3c80*/  LEA R24, R26, R25, 0x2 ;  /* 0x000000191a187211 */ /* 0x000fe200078e10ff */
[----:B------:R-:W0:Y:S04]  /*3c90*/  LDS R27, [R22] ;  /* 0x00000000161b7984 */ /* 0x000e280000000800 */
[----:B------:R-:W1:Y:S04]  /*3ca0*/  LDS R26, [R23] ;  /* 0x00000000171a7984 */ /* 0x000e680000000800 */
[----:B------:R-:W2:Y:S04]  /*3cb0*/  LDS R29, [R24] ;  /* 0x00000000181d7984 */ /* 0x000ea80000000800 */
[----:B------:R-:W-:Y:S04]  /*3cc0*/  LDS R31, [R24+0x4] ;  /* 0x00000400181f7984 */ /* 0x000fe80000000800 */
[----:B------:R-:W-:Y:S01]  /*3cd0*/  LDS R33, [R24+0x8] ;  /* 0x0000080018217984 */ /* 0x000fe20000000800 */
[----:B0-----:R-:W-:-:S04]  /*3ce0*/  FMUL R28, R4, R27 ;  /* 0x0000001b041c7220 */ /* 0x001fc80000400000 */
[----:B-1----:R-:W-:-:S04]  /*3cf0*/  FFMA R26, R17, R26, R28 ;  /* 0x0000001a111a7223 */ /* 0x002fc8000000001c */
[----:B--2---:R-:W-:-:S05]  /*3d00*/  FADD R29, -R26, R29 ;  /* 0x0000001d1a1d7221 */ /* 0x004fca0000000100 */
[----:B------:R-:W-:Y:S04]  /*3d10*/  STS [R24], R29 ;  /* 0x0000001d18007388 */ /* 0x000fe80000000800 */
[----:B------:R-:W0:Y:S04]  /*3d20*/  LDS R27, [R22+0x4] ;  /* 0x00000400161b7984 */ /* 0x000e280000000800 */
[----:B------:R-:W1:Y:S04]  /*3d30*/  LDS R26, [R23+0x4] ;  /* 0x00000400171a7984 */ /* 0x000e680000000800 */
[----:B------:R-:W-:Y:S01]  /*3d40*/  LDS R29, [R24+0xc] ;  /* 0x00000c00181d7984 */ /* 0x000fe20000000800 */
[----:B0-----:R-:W-:-:S04]  /*3d50*/  FMUL R28, R4, R27 ;  /* 0x0000001b041c7220 */ /* 0x001fc80000400000 */
[----:B-1----:R-:W-:-:S04]  /*3d60*/  FFMA R26, R17, R26, R28 ;  /* 0x0000001a111a7223 */ /* 0x002fc8000000001c */
[----:B------:R-:W-:-:S05]  /*3d70*/  FADD R31, -R26, R31 ;  /* 0x0000001f1a1f7221 */ /* 0x000fca0000000100 */
[----:B------:R-:W-:Y:S04]  /*3d80*/  STS [R24+0x4], R31 ;  /* 0x0000041f18007388 */ /* 0x000fe80000000800 */
        /* <DEDUP_REMOVED lines=29> */
[----:B------:R-:W1:Y:S01]  /*3f60*/  LDS R26, [R23+0x18] ;  /* 0x00001800171a7984 */ /* 0x000e620000000800 */
        /* <DEDUP_REMOVED lines=9> */
[----:B------:R1:W-:Y:S01]  /*4000*/  STS [R24+0x1c], R31 ;  /* 0x00001c1f18007388 */ /* 0x0003e20000000800 */
[----:B------:R-:W-:Y:S05]  /*4010*/  BRA.U UP0, `(.L_x_78) ;  /* 0xfffffff900fc7547 */ /* 0x000fea000b83ffff */
.L_x_77:
[----:B------:R-:W-:Y:S05]  /*4020*/  BRA.U !UP1, `(.L_x_79) ;  /* 0x0000000509407547 */ /* 0x000fea000b800000 */
[----:B0-----:R-:W-:-:S04]  /*4030*/  LOP3.LUT R23, R21, 0x7, RZ, 0xc0, !PT ;  /* 0x0000000715177812 */ /* 0x001fc800078ec0ff */
[C---:B------:R-:W-:Y:S01]  /*4040*/  LOP3.LUT P1, RZ, R23.reuse, 0x3, RZ, 0xc0, !PT ;  /* 0x0000000317ff7812 */ /* 0x040fe2000782c0ff */
[----:B------:R-:W-:-:S05]  /*4050*/  VIADD R22, R23, 0xffffffff ;  /* 0xffffffff17167836 */ /* 0x000fca0000000000 */
[----:B------:R-:W-:-:S13]  /*4060*/  ISETP.GE.U32.AND P0, PT, R22, 0x3, PT ;  /* 0x000000031600780c */ /* 0x000fda0003f06070 */
[----:B------:R-:W-:Y:S05]  /*4070*/  @!P0 BRA `(.L_x_80) ;  /* 0x00000000008c8947 */ /* 0x000fea0003800000 */
[----:B------:R-:W-:Y:S02]  /*4080*/  IADD3 R22, PT, PT, R16, UR6, RZ ;  /* 0x0000000610167c10 */ /* 0x000fe4000fffe0ff */
[----:B-1----:R-:W-:Y:S02]  /*4090*/  IADD3 R24, PT, PT, R11, UR6, RZ ;  /* 0x000000060b187c10 */ /* 0x002fe4000fffe0ff */
[----:B------:R-:W-:Y:S01]  /*40a0*/  IADD3 R26, PT, PT, R20, UR6, RZ ;  /* 0x00000006141a7c10 */ /* 0x000fe2000fffe0ff */
[--C-:B------:R-:W-:Y:S01]  /*40b0*/  IMAD R22, R22, 0x4, R25.reuse ;  /* 0x0000000416167824 */ /* 0x100fe200078e0219 */
[----:B------:R-:W-:Y:S01]  /*40c0*/  LEA R23, R24, R25, 0x2 ;  /* 0x0000001918177211 */ /* 0x000fe200078e10ff */
[----:B------:R-:W-:Y:S02]  /*40d0*/  UIADD3 UR6, UPT, UPT, UR6, 0x4, URZ ;  /* 0x0000000406067890 */ /* 0x000fe4000fffe0ff */
[----:B------:R-:W-:Y:S01]  /*40e0*/  IMAD R24, R26, 0x4, R25 ;  /* 0x000000041a187824 */ /* 0x000fe200078e0219 */
        /* <DEDUP_REMOVED lines=27> */
[----:B------:R0:W-:Y:S02]  /*42a0*/  STS [R24+0xc], R29 ;  /* 0x00000c1d18007388 */ /* 0x0001e40000000800 */
.L_x_80:
[----:B------:R-:W-:Y:S05]  /*42b0*/  @!P1 BRA `(.L_x_79) ;  /* 0x00000000009c9947 */ /* 0x000fea0003800000 */
[C---:B------:R-:W-:Y:S02]  /*42c0*/  LOP3.LUT P0, RZ, R3.reuse, 0x3, RZ, 0xc0, !PT ;  /* 0x0000000303ff7812 */ /* 0x040fe4000780c0ff */
[----:B------:R-:W-:-:S04]  /*42d0*/  LOP3.LUT R22, R3, 0x1, RZ, 0xc0, !PT ;  /* 0x0000000103167812 */ /* 0x000fc800078ec0ff */
[----:B------:R-:W-:-:S07]  /*42e0*/  ISETP.NE.U32.AND P1, PT, R22, 0x1, PT ;  /* 0x000000011600780c */ /* 0x000fce0003f25070 */
[----:B------:R-:W-:Y:S06]  /*42f0*/  @!P0 BRA `(.L_x_81) ;  /* 0x0000000000548947 */ /* 0x000fec0003800000 */
[----:B01----:R-:W-:Y:S02]  /*4300*/  IADD3 R24, PT, PT, R16, UR6, RZ ;  /* 0x0000000610187c10 */ /* 0x003fe4000fffe0ff */
[----:B------:R-:W-:-:S03]  /*4310*/  IADD3 R22, PT, PT, R11, UR6, RZ ;  /* 0x000000060b167c10 */ /* 0x000fc6000fffe0ff */
[--C-:B------:R-:W-:Y:S01]  /*4320*/  IMAD R29, R24, 0x4, R25.reuse ;  /* 0x00000004181d7824 */ /* 0x100fe200078e0219 */
[----:B------:R-:W-:Y:S01]  /*4330*/  IADD3 R24, PT, PT, R20, UR6, RZ ;  /* 0x0000000614187c10 */ /* 0x000fe2000fffe0ff */
[----:B------:R-:W-:Y:S01]  /*4340*/  UIADD3 UR6, UPT, UPT, UR6, 0x2, URZ ;  /* 0x0000000206067890 */ /* 0x000fe2000fffe0ff */
[----:B------:R-:W-:Y:S02]  /*4350*/  LEA R28, R22, R25, 0x2 ;  /* 0x00000019161c7211 */ /* 0x000fe400078e10ff */
[----:B------:R-:W0:Y:S01]  /*4360*/  LDS R23, [R29] ;  /* 0x000000001d177984 */ /* 0x000e220000000800 */
[----:B------:R-:W-:-:S03]  /*4370*/  IMAD R31, R24, 0x4, R25 ;  /* 0x00000004181f7824 */ /* 0x000fc600078e0219 */
[----:B------:R-:W1:Y:S04]  /*4380*/  LDS R22, [R28] ;  /* 0x000000001c167984 */ /* 0x000e680000000800 */
[----:B------:R-:W2:Y:S01]  /*4390*/  LDS R27, [R31] ;  /* 0x000000001f1b7984 */ /* 0x000ea20000000800 */
[----:B0-----:R-:W-:-:S04]  /*43a0*/  FMUL R24, R4, R23 ;  /* 0x0000001704187220 */ /* 0x001fc80000400000 */
[----:B-1----:R-:W-:-:S04]  /*43b0*/  FFMA R22, R17, R22, R24 ;  /* 0x0000001611167223 */ /* 0x002fc80000000018 */
[----:B--2---:R-:W-:Y:S02]  /*43c0*/  FADD R22, -R22, R27 ;  /* 0x0000001b16167221 */ /* 0x004fe40000000100 */
[----:B------:R-:W-:Y:S04]  /*43d0*/  LDS R27, [R31+0x4] ;  /* 0x000004001f1b7984 */ /* 0x000fe80000000800 */
[----:B------:R-:W-:Y:S04]  /*43e0*/  STS [R31], R22 ;  /* 0x000000161f007388 */ /* 0x000fe80000000800 */
[----:B------:R-:W0:Y:S04]  /*43f0*/  LDS R23, [R29+0x4] ;  /* 0x000004001d177984 */ /* 0x000e280000000800 */
[----:B------:R-:W1:Y:S01]  /*4400*/  LDS R24, [R28+0x4] ;  /* 0x000004001c187984 */ /* 0x000e620000000800 */
[----:B0-----:R-:W-:-:S04]  /*4410*/  FMUL R26, R4, R23 ;  /* 0x00000017041a7220 */ /* 0x001fc80000400000 */
[----:B-1----:R-:W-:-:S04]  /*4420*/  FFMA R24, R17, R24, R26 ;  /* 0x0000001811187223 */ /* 0x002fc8000000001a */
[----:B------:R-:W-:-:S05]  /*4430*/  FADD R24, -R24, R27 ;  /* 0x0000001b18187221 */ /* 0x000fca0000000100 */
[----:B------:R2:W-:Y:S02]  /*4440*/  STS [R31+0x4], R24 ;  /* 0x000004181f007388 */ /* 0x0005e40000000800 */
.L_x_81:
[----:B------:R-:W-:Y:S05]  /*4450*/  @!P1 BRA `(.L_x_79) ;  /* 0x0000000000349947 */ /* 0x000fea0003800000 */
[----:B012---:R-:W-:Y:S02]  /*4460*/  IADD3 R24, PT, PT, R16, UR6, RZ ;  /* 0x0000000610187c10 */ /* 0x007fe4000fffe0ff */
[----:B------:R-:W-:Y:S02]  /*4470*/  IADD3 R22, PT, PT, R11, UR6, RZ ;  /* 0x000000060b167c10 */ /* 0x000fe4000fffe0ff */
[----:B------:R-:W-:Y:S01]  /*4480*/  IADD3 R20, PT, PT, R20, UR6, RZ ;  /* 0x0000000614147c10 */ /* 0x000fe2000fffe0ff */
[----:B------:R-:W-:Y:S01]  /*4490*/  IMAD R24, R24, 0x4, R25 ;  /* 0x0000000418187824 */ /* 0x000fe200078e0219 */
[----:B------:R-:W-:-:S03]  /*44a0*/  LEA R22, R22, R25, 0x2 ;  /* 0x0000001916167211 */ /* 0x000fc600078e10ff */
[----:B------:R-:W-:Y:S01]  /*44b0*/  IMAD R20, R20, 0x4, R25 ;  /* 0x0000000414147824 */ /* 0x000fe200078e0219 */
[----:B------:R-:W0:Y:S04]  /*44c0*/  LDS R23, [R24] ;  /* 0x0000000018177984 */ /* 0x000e280000000800 */
[----:B------:R-:W1:Y:S04]  /*44d0*/  LDS R22, [R22] ;  /* 0x0000000016167984 */ /* 0x000e680000000800 */
[----:B------:R-:W2:Y:S01]  /*44e0*/  LDS R27, [R20] ;  /* 0x00000000141b7984 */ /* 0x000ea20000000800 */
[----:B0-----:R-:W-:-:S04]  /*44f0*/  FMUL R4, R4, R23 ;  /* 0x0000001704047220 */ /* 0x001fc80000400000 */
[----:B-1----:R-:W-:-:S04]  /*4500*/  FFMA R4, R17, R22, R4 ;  /* 0x0000001611047223 */ /* 0x002fc80000000004 */
[----:B--2---:R-:W-:-:S05]  /*4510*/  FADD R27, -R4, R27 ;  /* 0x0000001b041b7221 */ /* 0x004fca0000000100 */
[----:B------:R3:W-:Y:S02]  /*4520*/  STS [R20], R27 ;  /* 0x0000001b14007388 */ /* 0x0007e40000000800 */
.L_x_79:
[----:B------:R-:W-:-:S09]  /*4530*/  UISETP.NE.AND UP0, UPT, UR5, UR10, UPT ;  /* 0x0000000a0500728c */ /* 0x000fd2000bf05270 */
[----:B------:R-:W-:Y:S05]  /*4540*/  BRA.U !UP0, `(.L_x_16) ;  /* 0x00000001082c7547 */ /* 0x000fea000b800000 */
[----:B------:R-:W-:Y:S01]  /*4550*/  IADD3 R3, PT, PT, R3, 0x1, RZ ;  /* 0x0000000103037810 */ /* 0x000fe20007ffe0ff */
[----:B------:R-:W-:Y:S06]  /*4560*/  BRA `(.L_x_82) ;  /* 0xfffffff400587947 */ /* 0x000fec000383ffff */
.L_x_9:
[----:B------:R-:W0:Y:S01]  /*4570*/  S2UR UR6, SR_CgaCtaId ;  /* 0x00000000000679c3 */ /* 0x000e220000008800 */
[----:B------:R-:W1:Y:S02]  /*4580*/  LDCU UR5, c[0x0][0x398] ;  /* 0x00007300ff0577ac */ /* 0x000e640008000800 */
[----:B-1----:R-:W-:Y:S01]  /*4590*/  MOV R0, UR5 ;  /* 0x0000000500007c02 */ /* 0x002fe20008000f00 */
[----:B------:R-:W-:Y:S02]  /*45a0*/  UMOV UR5, 0x400 ;  /* 0x0000040000057882 */ /* 0x000fe40000000000 */
[----:B0-----:R-:W-:Y:S02]  /*45b0*/  ULEA UR5, UR6, UR5, 0x18 ;  /* 0x0000000506057291 */ /* 0x001fe4000f8ec0ff */
[----:B------:R-:W-:-:S05]  /*45c0*/  IMAD R2, R0, UR10, R9 ;  /* 0x0000000a00027c24 */ /* 0x000fca000f8e0209 */
[----:B------:R-:W-:-:S05]  /*45d0*/  LEA R2, R2, UR5, 0x2 ;  /* 0x0000000502027c11 */ /* 0x000fca000f8e10ff */
[----:B------:R-:W0:Y:S04]  /*45e0*/  LDS R3, [R2] ;  /* 0x0000000002037984 */ /* 0x000e280000000800 */
[----:B0-----:R0:W-:Y:S02]  /*45f0*/  STG.E desc[UR14][R18.64+0x4], R3 ;  /* 0x0000040312007986 */ /* 0x0011e4000c10190e */
.L_x_16:
[----:B------:R-:W-:Y:S05]  /*4600*/  BSYNC.RECONVERGENT B0 ;  /* 0x0000000000007941 */ /* 0x000fea0003800200 */
.L_x_8:
[----:B------:R-:W5:Y:S01]  /*4610*/  S2UR UR6, SR_CgaCtaId ;  /* 0x00000000000679c3 */ /* 0x000f620000008800 */
[----:B------:R-:W-:Y:S01]  /*4620*/  UMOV UR5, 0x400 ;  /* 0x0000040000057882 */ /* 0x000fe20000000000 */
[----:B----4-:R-:W-:Y:S01]  /*4630*/  IADD3 R2, PT, PT, R9, UR8, R8 ;  /* 0x0000000809027c10 */ /* 0x010fe2000fffe008 */
[----:B------:R-:W-:Y:S01]  /*4640*/  UISETP.GT.AND UP0, UPT, UR8, 0x2, UPT ;  /* 0x000000020800788c */ /* 0x000fe2000bf04270 */
[----:B------:R-:W-:Y:S01]  /*4650*/  VIADD R13, R13, 0x1 ;  /* 0x000000010d0d7836 */ /* 0x000fe20000000000 */
[----:B------:R-:W-:Y:S01]  /*4660*/  IADD3 R12, PT, PT, R12, 0x1, RZ ;  /* 0x000000010c0c7810 */ /* 0x000fe20007ffe0ff */
[----:B------:R-:W-:Y:S02]  /*4670*/  UIADD3 UR4, UPT, UPT, UR4, 0x1, URZ ;  /* 0x0000000104047890 */ /* 0x000fe4000fffe0ff */
[----:B-----5:R-:W-:-:S06]  /*4680*/  ULEA UR5, UR6, UR5, 0x18 ;  /* 0x0000000506057291 */ /* 0x020fcc000f8ec0ff */
[----:B------:R-:W-:-:S05]  /*4690*/  LEA R2, R2, UR5, 0x2 ;  /* 0x0000000502027c11 */ /* 0x000fca000f8e10ff */
[----:B------:R4:W-:Y:S01]  /*46a0*/  STS [R2+-0x4], R15 ;  /* 0xfffffc0f02007388 */ /* 0x0009e20000000800 */
[----:B------:R-:W-:Y:S05]  /*46b0*/  BRA.U UP0, `(.L_x_83) ;  /* 0xffffffc100d47547 */ /* 0x000fea000b83ffff */
.L_x_7:
[----:B------:R-:W5:Y:S01]  /*46c0*/  S2UR UR6, SR_CgaCtaId ;  /* 0x00000000000679c3 */ /* 0x000f620000008800 */
[----:B------:R-:W-:Y:S01]  /*46d0*/  UMOV UR5, 0x400 ;  /* 0x0000040000057882 */ /* 0x000fe20000000000 */
[----:B------:R-:W-:Y:S01]  /*46e0*/  ISETP.GE.AND P0, PT, R0, 0x1, PT ;  /* 0x000000010000780c */ /* 0x000fe20003f06270 */
[----:B------:R-:W-:Y:S01]  /*46f0*/  IMAD R7, R7, R0, RZ ;  /* 0x0000000007077224 */ /* 0x000fe200078e02ff */
[----:B------:R-:W-:-:S04]  /*4700*/  IADD3 R8, PT, PT, R8, R9, RZ ;  /* 0x0000000908087210 */ /* 0x000fc80007ffe0ff */
[----:B0---4-:R-:W2:Y:S01]  /*4710*/  LDC.64 R2, c[0x0][0x390] ;  /* 0x0000e400ff027b82 */ /* 0x011ea20000000a00 */
[----:B-----5:R-:W-:Y:S01]  /*4720*/  ULEA UR8, UR6, UR5, 0x18 ;  /* 0x0000000506087291 */ /* 0x020fe2000f8ec0ff */
[----:B--23--:R-:W-:-:S05]  /*4730*/  IMAD.WIDE R10, R7, 0x4, R2 ;  /* 0x00000004070a7825 */ /* 0x00cfca00078e0202 */
[----:B------:R-:W-:Y:S01]  /*4740*/  LEA R2, R8, UR8, 0x2 ;  /* 0x0000000808027c11 */ /* 0x000fe2000f8e10ff */
[----:B------:R0:W-:Y:S04]  /*4750*/  STG.E desc[UR14][R10.64], RZ ;  /* 0x000000ff0a007986 */ /* 0x0001e8000c10190e */
[----:B------:R0:W-:Y:S01]  /*4760*/  STS [R2], RZ ;  /* 0x000000ff02007388 */ /* 0x0001e20000000800 */
[----:B------:R-:W-:Y:S05]  /*4770*/  @!P0 EXIT ;  /* 0x000000000000894d */ /* 0x000fea0003800000 */
[----:B------:R-:W-:Y:S01]  /*4780*/  PRMT R0, RZ, 0x7610, R0 ;  /* 0x00007610ff007816 */ /* 0x000fe20000000000 */
[----:B------:R-:W-:Y:S01]  /*4790*/  UMOV UR4, URZ ;  /* 0x000000ff00047c82 */ /* 0x000fe20008000000 */
[----:B------:R-:W-:-:S07]  /*47a0*/  PRMT R3, RZ, 0x7610, R3 ;  /* 0x00007610ff037816 */ /* 0x000fce0000000003 */
.L_x_102:
[----:B0--34-:R-:W-:Y:S01]  /*47b0*/  IMAD.U32 R11, RZ, RZ, UR4 ;  /* 0x00000004ff0b7e24 */ /* 0x019fe2000f8e00ff */
[----:B------:R-:W-:Y:S01]  /*47c0*/  LOP3.LUT R8, R3, 0x7, RZ, 0xc0, !PT ;  /* 0x0000000703087812 */ /* 0x000fe200078ec0ff */
[----:B------:R-:W-:Y:S01]  /*47d0*/  BSSY.RECONVERGENT B0, `(.L_x_84) ;  /* 0x00000f6000007945 */ /* 0x000fe20003800200 */
[----:B------:R-:W-:Y:S02]  /*47e0*/  ISETP.NE.AND P0, PT, RZ, UR4, PT ;  /* 0x00000004ff007c0c */ /* 0x000fe4000bf05270 */
[----:B------:R-:W-:Y:S02]  /*47f0*/  LEA R4, R11, R2, 0x2 ;  /* 0x000000020b047211 */ /* 0x000fe400078e10ff */
[----:B------:R-:W-:-:S04]  /*4800*/  R2UR UR7, R8 ;  /* 0x00000000080772ca */ /* 0x000fc800000e0000 */
[----:B------:R-:W0:Y:S09]  /*4810*/  LDS R4, [R4] ;  /* 0x0000000004047984 */ /* 0x000e320000000800 */
[----:B------:R-:W-:Y:S01]  /*4820*/  UIADD3 UR9, UPT, UPT, UR7, -0x1, URZ ;  /* 0xffffffff07097890 */ /* 0x000fe2000fffe0ff */
[----:B0-----:R-:W-:-:S13]  /*4830*/  FSETP.EQ.OR P0, PT, R4, RZ, !P0 ;  /* 0x000000ff0400720b */ /* 0x001fda0004702400 */
[----:B--2---:R-:W-:Y:S05]  /*4840*/  @P0 BRA `(.L_x_85) ;  /* 0x0000000c00b80947 */ /* 0x004fea0003800000 */
[----:B------:R-:W0:Y:S01]  /*4850*/  LDCU UR5, c[0x0][0x398] ;  /* 0x00007300ff0577ac */ /* 0x000e220008000800 */
[----:B------:R-:W-:Y:S01]  /*4860*/  LOP3.LUT R15, R0, 0x1, RZ, 0xc0, !PT ;  /* 0x00000001000f7812 */ /* 0x000fe200078ec0ff */
[----:B------:R-:W-:Y:S02]  /*4870*/  UIADD3 UR10, UPT, UPT, UR4, -0x1, URZ ;  /* 0xffffffff040a7890 */ /* 0x000fe4000fffe0ff */
[----:B------:R-:W-:Y:S02]  /*4880*/  ULOP3.LUT UR11, UR4, 0x7, URZ, 0xc0, !UPT ;  /* 0x00000007040b7892 */ /* 0x000fe4000f8ec0ff */
[----:B------:R-:W-:Y:S02]  /*4890*/  ULOP3.LUT UR12, UR4, 0x7ffffff8, URZ, 0xc0, !UPT ;  /* 0x7ffffff8040c7892 */ /* 0x000fe4000f8ec0ff */
[----:B------:R-:W-:Y:S01]  /*48a0*/  ULOP3.LUT UR13, UR7, 0x3, URZ, 0xc0, !UPT ;  /* 0x00000003070d7892 */ /* 0x000fe2000f8ec0ff */
[----:B0-----:R-:W-:Y:S01]  /*48b0*/  MOV R4, UR5 ;  /* 0x0000000500047c02 */ /* 0x001fe20008000f00 */
[----:B------:R-:W-:-:S04]  /*48c0*/  UMOV UR5, URZ ;  /* 0x000000ff00057c82 */ /* 0x000fc80008000000 */
[----:B------:R-:W-:-:S07]  /*48d0*/  IMAD R4, R4, UR4, R9 ;  /* 0x0000000404047c24 */ /* 0x000fce000f8e0209 */
.L_x_96:
[----:B------:R-:W-:Y:S01]  /*48e0*/  UISETP.GE.U32.AND UP1, UPT, UR10, 0x7, UPT ;  /* 0x000000070a00788c */ /* 0x000fe2000bf26070 */
[----:B----4-:R-:W-:Y:S01]  /*48f0*/  VIADD R8, R9, UR5 ;  /* 0x0000000509087c36 */ /* 0x010fe20008000000 */
[----:B------:R-:W-:Y:S01]  /*4900*/  UIADD3 UR5, UPT, UPT, UR5, 0x1, URZ ;  /* 0x0000000105057890 */ /* 0x000fe2000fffe0ff */
[----:B------:R-:W-:-:S03]  /*4910*/  CS2R R10, SRZ ;  /* 0x00000000000a7805 */ /* 0x000fc6000001ff00 */
[----:B------:R-:W-:-:S03]  /*4920*/  UISETP.NE.AND UP0, UPT, UR5, UR4, UPT ;  /* 0x000000040500728c */ /* 0x000fc6000bf05270 */
[----:B0-23--:R-:W-:Y:S08]  /*4930*/  BRA.U !UP1, `(.L_x_86) ;  /* 0x0000000109a87547 */ /* 0x00dff0000b800000 */
[----:B------:R-:W0:Y:S01]  /*4940*/  LDC R11, c[0x0][0x398] ;  /* 0x0000e600ff0b7b82 */ /* 0x000e220000000800 */
[----:B------:R-:W-:Y:S01]  /*4950*/  HFMA2 R10, -RZ, RZ, 0, 0 ;  /* 0x00000000ff0a7431 */ /* 0x000fe200000001ff */
[----:B------:R-:W-:-:S06]  /*4960*/  UMOV UR6, URZ ;  /* 0x000000ff00067c82 */ /* 0x000fcc0008000000 */
.L_x_87:
[----:B0-----:R-:W-:Y:S01]  /*4970*/  IMAD R13, R11, UR6, R8 ;  /* 0x000000060b0d7c24 */ /* 0x001fe2000f8e0208 */
[----:B------:R-:W-:Y:S01]  /*4980*/  IADD3 R12, PT, PT, R4, UR6, RZ ;  /* 0x00000006040c7c10 */ /* 0x000fe2000fffe0ff */
[----:B------:R-:W-:-:S03]  /*4990*/  UIADD3 UR6, UPT, UPT, UR6, 0x8, URZ ;  /* 0x0000000806067890 */ /* 0x000fc6000fffe0ff */
[----:B-1----:R-:W-:Y:S01]  /*49a0*/  LEA R14, R13, UR8, 0x2 ;  /* 0x000000080d0e7c11 */ /* 0x002fe2000f8e10ff */
[----:B------:R-:W-:Y:S01]  /*49b0*/  UISETP.NE.AND UP1, UPT, UR6, UR12, UPT ;  /* 0x0000000c0600728c */ /* 0x000fe2000bf25270 */
[----:B------:R-:W-:-:S03]  /*49c0*/  LEA R12, R12, UR8, 0x2 ;  /* 0x000000080c0c7c11 */ /* 0x000fc6000f8e10ff */
[C---:B------:R-:W-:Y:S02]  /*49d0*/  IMAD R18, R11.reuse, 0x4, R14 ;  /* 0x000000040b127824 */ /* 0x040fe400078e020e */
[----:B------:R-:W-:Y:S03]  /*49e0*/  LDS R14, [R14] ;  /* 0x000000000e0e7984 */ /* 0x000fe60000000800 */
[C---:B------:R-:W-:Y:S01]  /*49f0*/  LEA R22, R11.reuse, R18, 0x2 ;  /* 0x000000120b167211 */ /* 0x040fe200078e10ff */
[----:B------:R-:W0:Y:S03]  /*4a00*/  LDS R13, [R12] ;  /* 0x000000000c0d7984 */ /* 0x000e260000000800 */
[C---:B------:R-:W-:Y:S01]  /*4a10*/  LEA R26, R11.reuse, R22, 0x2 ;  /* 0x000000160b1a7211 */ /* 0x040fe200078e10ff */
[----:B------:R-:W-:Y:S04]  /*4a20*/  LDS R16, [R12+0x4] ;  /* 0x000004000c107984 */ /* 0x000fe80000000800 */
[----:B------:R-:W1:Y:S01]  /*4a30*/  LDS R18, [R18] ;  /* 0x0000000012127984 */ /* 0x000e620000000800 */
[----:B------:R-:W-:-:S03]  /*4a40*/  IMAD R30, R11, 0x4, R26 ;  /* 0x000000040b1e7824 */ /* 0x000fc600078e021a */
[----:B------:R-:W-:Y:S02]  /*4a50*/  LDS R20, [R12+0x8] ;  /* 0x000008000c147984 */ /* 0x000fe40000000800 */
[C---:B------:R-:W-:Y:S02]  /*4a60*/  LEA R34, R11.reuse, R30, 0x2 ;  /* 0x0000001e0b227211 */ /* 0x040fe400078e10ff */
[----:B------:R-:W2:Y:S02]  /*4a70*/  LDS R22, [R22] ;  /* 0x0000000016167984 */ /* 0x000ea40000000800 */
[C---:B------:R-:W-:Y:S02]  /*4a80*/  LEA R17, R11.reuse, R34, 0x2 ;  /* 0x000000220b117211 */ /* 0x040fe400078e10ff */
[----:B------:R-:W-:Y:S03]  /*4a90*/  LDS R24, [R12+0xc] ;  /* 0x00000c000c187984 */ /* 0x000fe60000000800 */
[----:B------:R-:W-:Y:S01]  /*4aa0*/  IMAD R23, R11, 0x4, R17 ;  /* 0x000000040b177824 */ /* 0x000fe200078e0211 */
[----:B------:R-:W3:Y:S04]  /*4ab0*/  LDS R26, [R26] ;  /* 0x000000001a1a7984 */ /* 0x000ee80000000800 */
[----:B------:R-:W-:Y:S04]  /*4ac0*/  LDS R28, [R12+0x10] ;  /* 0x000010000c1c7984 */ /* 0x000fe80000000800 */
[----:B------:R-:W4:Y:S04]  /*4ad0*/  LDS R30, [R30] ;  /* 0x000000001e1e7984 */ /* 0x000f280000000800 */
[----:B------:R-:W-:Y:S04]  /*4ae0*/  LDS R32, [R12+0x14] ;  /* 0x000014000c207984 */ /* 0x000fe80000000800 */
[----:B------:R-:W5:Y:S01]  /*4af0*/  LDS R34, [R34] ;  /* 0x0000000022227984 */ /* 0x000f620000000800 */
[----:B0-----:R-:W-:-:S03]  /*4b00*/  FFMA R13, R13, R14, R10 ;  /* 0x0000000e0d0d7223 */ /* 0x001fc6000000000a */
[----:B------:R-:W-:Y:S04]  /*4b10*/  LDS R36, [R12+0x18] ;  /* 0x000018000c247984 */ /* 0x000fe80000000800 */
[----:B------:R-:W0:Y:S01]  /*4b20*/  LDS R19, [R17] ;  /* 0x0000000011137984 */ /* 0x000e220000000800 */
[----:B-1----:R-:W-:-:S03]  /*4b30*/  FFMA R13, R16, R18, R13 ;  /* 0x00000012100d7223 */ /* 0x002fc6000000000d */
[----:B------:R-:W-:Y:S04]  /*4b40*/  LDS R21, [R12+0x1c] ;  /* 0x00001c000c157984 */ /* 0x000fe80000000800 */
[----:B------:R-:W1:Y:S01]  /*4b50*/  LDS R23, [R23] ;  /* 0x0000000017177984 */ /* 0x000e620000000800 */
[----:B--2---:R-:W-:-:S04]  /*4b60*/  FFMA R13, R20, R22, R13 ;  /* 0x00000016140d7223 */ /* 0x004fc8000000000d */
[----:B---3--:R-:W-:-:S04]  /*4b70*/  FFMA R13, R24, R26, R13 ;  /* 0x0000001a180d7223 */ /* 0x008fc8000000000d */
[----:B----4-:R-:W-:-:S04]  /*4b80*/  FFMA R13, R28, R30, R13 ;  /* 0x0000001e1c0d7223 */ /* 0x010fc8000000000d */
[----:B-----5:R-:W-:-:S04]  /*4b90*/  FFMA R13, R32, R34, R13 ;  /* 0x00000022200d7223 */ /* 0x020fc8000000000d */
[----:B0-----:R-:W-:-:S04]  /*4ba0*/  FFMA R13, R36, R19, R13 ;  /* 0x00000013240d7223 */ /* 0x001fc8000000000d */
[----:B-1----:R-:W-:Y:S01]  /*4bb0*/  FFMA R10, R21, R23, R13 ;  /* 0x00000017150a7223 */ /* 0x002fe2000000000d */
[----:B------:R-:W-:Y:S06]  /*4bc0*/  BRA.U UP1, `(.L_x_87) ;  /* 0xfffffffd01687547 */ /* 0x000fec000b83ffff */
[----:B------:R-:W-:-:S07]  /*4bd0*/  MOV R11, UR12 ;  /* 0x0000000c000b7c02 */ /* 0x000fce0008000f00 */
.L_x_86:
[----:B------:R-:W-:-:S09]  /*4be0*/  UISETP.NE.AND UP1, UPT, UR11, URZ, UPT ;  /* 0x000000ff0b00728c */ /* 0x000fd2000bf25270 */
[----:B------:R-:W-:Y:S05]  /*4bf0*/  BRA.U !UP1, `(.L_x_88) ;  /* 0x0000000109cc7547 */ /* 0x000fea000b800000 */
[----:B------:R-:W-:Y:S02]  /*4c00*/  UISETP.GE.U32.AND UP1, UPT, UR9, 0x3, UPT ;  /* 0x000000030900788c */ /* 0x000fe4000bf26070 */
[----:B------:R-:W-:-:S07]  /*4c10*/  UISETP.NE.AND UP2, UPT, UR13, URZ, UPT ;  /* 0x000000ff0d00728c */ /* 0x000fce000bf45270 */
[----:B------:R-:W-:Y:S05]  /*4c20*/  BRA.U !UP1, `(.L_x_89) ;  /* 0x0000000109547547 */ /* 0x000fea000b800000 */
[----:B-1----:R-:W0:Y:S01]  /*4c30*/  LDC R20, c[0x0][0x398] ;  /* 0x0000e600ff147b82 */ /* 0x002e220000000800 */
[----:B------:R-:W-:-:S04]  /*4c40*/  IADD3 R12, PT, PT, R4, R11, RZ ;  /* 0x0000000b040c7210 */ /* 0x000fc80007ffe0ff */
[----:B------:R-:W-:-:S05]  /*4c50*/  LEA R12, R12, UR8, 0x2 ;  /* 0x000000080c0c7c11 */ /* 0x000fca000f8e10ff */
[----:B------:R-:W-:Y:S04]  /*4c60*/  LDS R16, [R12+0x4] ;  /* 0x000004000c107984 */ /* 0x000fe80000000800 */
[----:B------:R-:W-:Y:S01]  /*4c70*/  LDS R18, [R12+0x8] ;  /* 0x000008000c127984 */ /* 0x000fe20000000800 */
[C---:B0-----:R-:W-:Y:S02]  /*4c80*/  IMAD R13, R11.reuse, R20, R8 ;  /* 0x000000140b0d7224 */ /* 0x041fe400078e0208 */
[----:B------:R-:W-:-:S03]  /*4c90*/  VIADD R11, R11, 0x4 ;  /* 0x000000040b0b7836 */ /* 0x000fc60000000000 */
[----:B------:R-:W-:Y:S02]  /*4ca0*/  LEA R14, R13, UR8, 0x2 ;  /* 0x000000080d0e7c11 */ /* 0x000fe4000f8e10ff */
[----:B------:R-:W-:Y:S03]  /*4cb0*/  LDS R13, [R12] ;  /* 0x000000000c0d7984 */ /* 0x000fe60000000800 */
[C---:B------:R-:W-:Y:S02]  /*4cc0*/  IMAD R17, R20.reuse, 0x4, R14 ;  /* 0x0000000414117824 */ /* 0x040fe400078e020e */
[----:B------:R-:W0:Y:S03]  /*4cd0*/  LDS R14, [R14] ;  /* 0x000000000e0e7984 */ /* 0x000e260000000800 */
[----:B------:R-:W-:-:S02]  /*4ce0*/  LEA R19, R20, R17, 0x2 ;  /* 0x0000001114137211 */ /* 0x000fc400078e10ff */
[----:B------:R-:W1:Y:S02]  /*4cf0*/  LDS R17, [R17] ;  /* 0x0000000011117984 */ /* 0x000e640000000800 */
[----:B------:R-:W-:Y:S02]  /*4d00*/  LEA R21, R20, R19, 0x2 ;  /* 0x0000001314157211 */ /* 0x000fe400078e10ff */
[----:B------:R-:W2:Y:S04]  /*4d10*/  LDS R19, [R19] ;  /* 0x0000000013137984 */ /* 0x000ea80000000800 */
[----:B------:R-:W-:Y:S04]  /*4d20*/  LDS R20, [R12+0xc] ;  /* 0x00000c000c147984 */ /* 0x000fe80000000800 */
[----:B------:R-:W3:Y:S01]  /*4d30*/  LDS R21, [R21] ;  /* 0x0000000015157984 */ /* 0x000ee20000000800 */
[----:B0-----:R-:W-:-:S04]  /*4d40*/  FFMA R13, R13, R14, R10 ;  /* 0x0000000e0d0d7223 */ /* 0x001fc8000000000a */
[----:B-1----:R-:W-:-:S04]  /*4d50*/  FFMA R13, R16, R17, R13 ;  /* 0x00000011100d7223 */ /* 0x002fc8000000000d */
[----:B--2---:R-:W-:-:S04]  /*4d60*/  FFMA R13, R18, R19, R13 ;  /* 0x00000013120d7223 */ /* 0x004fc8000000000d */
[----:B---3--:R-:W-:-:S07]  /*4d70*/  FFMA R10, R20, R21, R13 ;  /* 0x00000015140a7223 */ /* 0x008fce000000000d */
.L_x_89:
[----:B------:R-:W-:Y:S05]  /*4d80*/  BRA.U !UP2, `(.L_x_88) ;  /* 0x000000010a687547 */ /* 0x000fea000b800000 */
[----:B------:R-:W-:Y:S02]  /*4d90*/  LOP3.LUT R12, R0, 0x3, RZ, 0xc0, !PT ;  /* 0x00000003000c7812 */ /* 0x000fe400078ec0ff */
[----:B------:R-:W-:Y:S02]  /*4da0*/  ISETP.NE.AND P1, PT, R15, RZ, PT ;  /* 0x000000ff0f00720c */ /* 0x000fe40003f25270 */
[----:B------:R-:W-:-:S13]  /*4db0*/  ISETP.NE.AND P0, PT, R12, 0x1, PT ;  /* 0x000000010c00780c */ /* 0x000fda0003f05270 */
[----:B------:R-:W-:Y:S05]  /*4dc0*/  @!P0 BRA `(.L_x_90) ;  /* 0x0000000000348947 */ /* 0x000fea0003800000 */
[----:B-1----:R-:W0:Y:S01]  /*4dd0*/  LDC R14, c[0x0][0x398] ;  /* 0x0000e600ff0e7b82 */ /* 0x002e220000000800 */
[----:B------:R-:W-:-:S04]  /*4de0*/  IADD3 R12, PT, PT, R4, R11, RZ ;  /* 0x0000000b040c7210 */ /* 0x000fc80007ffe0ff */
[----:B------:R-:W-:-:S05]  /*4df0*/  LEA R12, R12, UR8, 0x2 ;  /* 0x000000080c0c7c11 */ /* 0x000fca000f8e10ff */
[----:B------:R-:W-:Y:S01]  /*4e00*/  LDS R19, [R12+0x4] ;  /* 0x000004000c137984 */ /* 0x000fe20000000800 */
[C---:B0-----:R-:W-:Y:S02]  /*4e10*/  IMAD R13, R11.reuse, R14, R8 ;  /* 0x0000000e0b0d7224 */ /* 0x041fe400078e0208 */
[----:B------:R-:W-:-:S03]  /*4e20*/  VIADD R11, R11, 0x2 ;  /* 0x000000020b0b7836 */ /* 0x000fc60000000000 */
[----:B------:R-:W-:Y:S02]  /*4e30*/  LEA R17, R13, UR8, 0x2 ;  /* 0x000000080d117c11 */ /* 0x000fe4000f8e10ff */
[----:B------:R-:W-:Y:S02]  /*4e40*/  LDS R13, [R12] ;  /* 0x000000000c0d7984 */ /* 0x000fe40000000800 */
[----:B------:R-:W-:Y:S02]  /*4e50*/  LEA R14, R14, R17, 0x2 ;  /* 0x000000110e0e7211 */ /* 0x000fe400078e10ff */
[----:B------:R-:W0:Y:S04]  /*4e60*/  LDS R17, [R17] ;  /* 0x0000000011117984 */ /* 0x000e280000000800 */
[----:B------:R-:W1:Y:S01]  /*4e70*/  LDS R14, [R14] ;  /* 0x000000000e0e7984 */ /* 0x000e620000000800 */
[----:B0-----:R-:W-:-:S04]  /*4e80*/  FFMA R10, R13, R17, R10 ;  /* 0x000000110d0a7223 */ /* 0x001fc8000000000a */
[----:B-1----:R-:W-:-:S07]  /*4e90*/  FFMA R10, R19, R14, R10 ;  /* 0x0000000e130a7223 */ /* 0x002fce000000000a */
.L_x_90:
[----:B------:R-:W-:Y:S05]  /*4ea0*/  @!P1 BRA `(.L_x_88) ;  /* 0x0000000000209947 */ /* 0x000fea0003800000 */
[----:B------:R-:W0:Y:S01]  /*4eb0*/  LDCU UR6, c[0x0][0x398] ;  /* 0x00007300ff0677ac */ /* 0x000e220008000800 */
[----:B------:R-:W-:-:S04]  /*4ec0*/  IADD3 R12, PT, PT, R4, R11, RZ ;  /* 0x0000000b040c7210 */ /* 0x000fc80007ffe0ff */
[----:B------:R-:W-:Y:S01]  /*4ed0*/  LEA R12, R12, UR8, 0x2 ;  /* 0x000000080c0c7c11 */ /* 0x000fe2000f8e10ff */
[----:B0-----:R-:W-:-:S05]  /*4ee0*/  IMAD R11, R11, UR6, R8 ;  /* 0x000000060b0b7c24 */ /* 0x001fca000f8e0208 */
[----:B------:R-:W-:Y:S02]  /*4ef0*/  LEA R13, R11, UR8, 0x2 ;  /* 0x000000080b0d7c11 */ /* 0x000fe4000f8e10ff */
[----:B------:R-:W-:Y:S04]  /*4f00*/  LDS R11, [R12] ;  /* 0x000000000c0b7984 */ /* 0x000fe80000000800 */
[----:B------:R-:W0:Y:S02]  /*4f10*/  LDS R13, [R13] ;  /* 0x000000000d0d7984 */ /* 0x000e240000000800 */
[----:B0-----:R-:W-:-:S07]  /*4f20*/  FFMA R10, R11, R13, R10 ;  /* 0x0000000d0b0a7223 */ /* 0x001fce000000000a */
.L_x_88:
[----:B------:R-:W-:Y:S01]  /*4f30*/  UISETP.GE.U32.AND UP1, UPT, UR10, 0x7, UPT ;  /* 0x000000070a00788c */ /* 0x000fe2000bf26070 */
[----:B------:R-:W-:-:S08]  /*4f40*/  HFMA2 R11, -RZ, RZ, 0, 0 ;  /* 0x00000000ff0b7431 */ /* 0x000fd000000001ff */
[----:B------:R-:W-:Y:S05]  /*4f50*/  BRA.U !UP1, `(.L_x_91) ;  /* 0x0000000109e47547 */ /* 0x000fea000b800000 */
[----:B------:R-:W0:Y:S01]  /*4f60*/  LDC R11, c[0x0][0x398] ;  /* 0x0000e600ff0b7b82 */ /* 0x000e220000000800 */
[----:B------:R-:W-:-:S05]  /*4f70*/  UMOV UR6, URZ ;  /* 0x000000ff00067c82 */ /* 0x000fca0008000000 */
.L_x_92:
[C---:B0-----:R-:W-:Y:S02]  /*4f80*/  IMAD R12, R11.reuse, UR6, R9 ;  /* 0x000000060b0c7c24 */ /* 0x041fe4000f8e0209 */
[----:B------:R-:W-:Y:S01]  /*4f90*/  IMAD R13, R11, UR6, R8 ;  /* 0x000000060b0d7c24 */ /* 0x000fe2000f8e0208 */
[----:B------:R-:W-:Y:S01]  /*4fa0*/  UIADD3 UR6, UPT, UPT, UR6, 0x8, URZ ;  /* 0x0000000806067890 */ /* 0x000fe2000fffe0ff */
[----:B------:R-:W-:-:S03]  /*4fb0*/  VIADD R12, R12, UR4 ;  /* 0x000000040c0c7c36 */ /* 0x000fc60008000000 */
[----:B-1----:R-:W-:Y:S01]  /*4fc0*/  LEA R14, R13, UR8, 0x2 ;  /* 0x000000080d0e7c11 */ /* 0x002fe2000f8e10ff */
[----:B------:R-:W-:Y:S01]  /*4fd0*/  UISETP.NE.AND UP1, UPT, UR6, UR12, UPT ;  /* 0x0000000c0600728c */ /* 0x000fe2000bf25270 */
[----:B------:R-:W-:Y:S02]  /*4fe0*/  LEA R12, R12, UR8, 0x2 ;  /* 0x000000080c0c7c11 */ /* 0x000fe4000f8e10ff */
[C---:B--2---:R-:W-:Y:S01]  /*4ff0*/  LEA R18, R11.reuse, R14, 0x2 ;  /* 0x0000000e0b127211 */ /* 0x044fe200078e10ff */
[----:B------:R-:W-:Y:S03]  /*5000*/  LDS R16, [R14] ;  /* 0x000000000e107984 */ /* 0x000fe60000000800 */
[----:B------:R-:W-:Y:S01]  /*5010*/  LEA R22, R11, R18, 0x2 ;  /* 0x000000120b167211 */ /* 0x000fe200078e10ff */
[----:B------:R-:W0:Y:S02]  /*5020*/  LDS R13, [R12] ;  /* 0x000000000c0d7984 */ /* 0x000e240000000800 */
[----:B0-----:R-:W-:Y:S01]  /*5030*/  FFMA R13, R13, -R10, R16 ;  /* 0x8000000a0d0d7223 */ /* 0x001fe20000000010 */
[----:B------:R-:W-:-:S04]  /*5040*/  LEA R16, R11, R12, 0x2 ;  /* 0x0000000c0b107211 */ /* 0x000fc800078e10ff */
[----:B------:R0:W-:Y:S04]  /*5050*/  STS [R14], R13 ;  /* 0x0000000d0e007388 */ /* 0x0001e80000000800 */
[----:B------:R-:W-:Y:S04]  /*5060*/  LDS R17, [R16] ;  /* 0x0000000010117984 */ /* 0x000fe80000000800 */
[----:B------:R-:W1:Y:S01]  /*5070*/  LDS R20, [R18] ;  /* 0x0000000012147984 */ /* 0x000e620000000800 */
[----:B0-----:R-:W-:Y:S02]  /*5080*/  IMAD R14, R11, 0x4, R22 ;  /* 0x000000040b0e7824 */ /* 0x001fe400078e0216 */
[----:B-1----:R-:W-:Y:S01]  /*5090*/  FFMA R17, R17, -R10, R20 ;  /* 0x8000000a11117223 */ /* 0x002fe20000000014 */
[----:B------:R-:W-:-:S04]  /*50a0*/  IMAD R20, R11, 0x4, R16 ;  /* 0x000000040b147824 */ /* 0x000fc800078e0210 */
[----:B------:R0:W-:Y:S04]  /*50b0*/  STS [R18], R17 ;  /* 0x0000001112007388 */ /* 0x0001e80000000800 */
[----:B------:R-:W-:Y:S04]  /*50c0*/  LDS R19, [R20] ;  /* 0x0000000014137984 */ /* 0x000fe80000000800 */
[----:B------:R-:W1:Y:S01]  /*50d0*/  LDS R12, [R22] ;  /* 0x00000000160c7984 */ /* 0x000e620000000800 */
[----:B0-----:R-:W-:Y:S01]  /*50e0*/  LEA R18, R11, R14, 0x2 ;  /* 0x0000000e0b127211 */ /* 0x001fe200078e10ff */
[----:B-1----:R-:W-:Y:S01]  /*50f0*/  FFMA R19, R19, -R10, R12 ;  /* 0x8000000a13137223 */ /* 0x002fe2000000000c */
[----:B------:R-:W-:-:S04]  /*5100*/  LEA R12, R11, R20, 0x2 ;  /* 0x000000140b0c7211 */ /* 0x000fc800078e10ff */
        /* <DEDUP_REMOVED lines=18> */
[----:B------:R-:W-:Y:S04]  /*5230*/  STS [R22], R19 ;  /* 0x0000001316007388 */ /* 0x000fe80000000800 */
[----:B------:R-:W-:Y:S04]  /*5240*/  LDS R13, [R12] ;  /* 0x000000000c0d7984 */ /* 0x000fe80000000800 */
[----:B------:R-:W0:Y:S02]  /*5250*/  LDS R16, [R14] ;  /* 0x000000000e107984 */ /* 0x000e240000000800 */
[----:B0-----:R-:W-:Y:S01]  /*5260*/  FFMA R13, R13, -R10, R16 ;  /* 0x8000000a0d0d7223 */ /* 0x001fe20000000010 */
[----:B------:R-:W-:-:S04]  /*5270*/  LEA R16, R11, R12, 0x2 ;  /* 0x0000000c0b107211 */ /* 0x000fc800078e10ff */
[----:B------:R-:W-:Y:S04]  /*5280*/  STS [R14], R13 ;  /* 0x0000000d0e007388 */ /* 0x000fe80000000800 */
[----:B------:R-:W-:Y:S04]  /*5290*/  LDS R17, [R16] ;  /* 0x0000000010117984 */ /* 0x000fe80000000800 */
[----:B------:R-:W0:Y:S02]  /*52a0*/  LDS R20, [R18] ;  /* 0x0000000012147984 */ /* 0x000e240000000800 */
[----:B0-----:R-:W-:-:S05]  /*52b0*/  FFMA R17, R17, -R10, R20 ;  /* 0x8000000a11117223 */ /* 0x001fca0000000014 */
[----:B------:R2:W-:Y:S01]  /*52c0*/  STS [R18], R17 ;  /* 0x0000001112007388 */ /* 0x0005e20000000800 */
[----:B------:R-:W-:Y:S05]  /*52d0*/  BRA.U UP1, `(.L_x_92) ;  /* 0xfffffffd01287547 */ /* 0x000fea000b83ffff */
[----:B------:R-:W-:-:S07]  /*52e0*/  IMAD.U32 R11, RZ, RZ, UR12 ;  /* 0x0000000cff0b7e24 */ /* 0x000fce000f8e00ff */
.L_x_91:
[----:B------:R-:W-:-:S09]  /*52f0*/  UISETP.NE.AND UP1, UPT, UR11, URZ, UPT ;  /* 0x000000ff0b00728c */ /* 0x000fd2000bf25270 */
[----:B------:R-:W-:Y:S05]  /*5300*/  BRA.U !UP1, `(.L_x_93) ;  /* 0x0000000509047547 */ /* 0x000fea000b800000 */
[----:B------:R-:W-:Y:S02]  /*5310*/  UISETP.GE.U32.AND UP1, UPT, UR9, 0x3, UPT ;  /* 0x000000030900788c */ /* 0x000fe4000bf26070 */
[----:B------:R-:W-:-:S07]  /*5320*/  UISETP.NE.AND UP2, UPT, UR13, URZ, UPT ;  /* 0x000000ff0d00728c */ /* 0x000fce000bf45270 */
[----:B------:R-:W-:Y:S05]  /*5330*/  BRA.U !UP1, `(.L_x_94) ;  /* 0x0000000109747547 */ /* 0x000fea000b800000 */
[----:B------:R-:W0:Y:S02]  /*5340*/  LDC R23, c[0x0][0x398] ;  /* 0x0000e600ff177b82 */ /* 0x000e240000000800 */
[CC--:B0-----:R-:W-:Y:S02]  /*5350*/  IMAD R12, R11.reuse, R23.reuse, R9 ;  /* 0x000000170b0c7224 */ /* 0x0c1fe400078e0209 */
[C---:B------:R-:W-:Y:S01]  /*5360*/  IMAD R13, R11.reuse, R23, R8 ;  /* 0x000000170b0d7224 */ /* 0x040fe200078e0208 */
[----:B------:R-:W-:Y:S02]  /*5370*/  IADD3 R11, PT, PT, R11, 0x4, RZ ;  /* 0x000000040b0b7810 */ /* 0x000fe40007ffe0ff */
[----:B------:R-:W-:Y:S02]  /*5380*/  IADD3 R12, PT, PT, R12, UR4, RZ ;  /* 0x000000040c0c7c10 */ /* 0x000fe4000fffe0ff */
[----:B-1----:R-:W-:Y:S02]  /*5390*/  LEA R14, R13, UR8, 0x2 ;  /* 0x000000080d0e7c11 */ /* 0x002fe4000f8e10ff */
[----:B------:R-:W-:-:S03]  /*53a0*/  LEA R12, R12, UR8, 0x2 ;  /* 0x000000080c0c7c11 */ /* 0x000fc6000f8e10ff */
[----:B------:R-:W-:Y:S01]  /*53b0*/  LDS R16, [R14] ;  /* 0x000000000e107984 */ /* 0x000fe20000000800 */
[----:B--2---:R-:W-:-:S03]  /*53c0*/  IMAD R18, R23, 0x4, R14 ;  /* 0x0000000417127824 */ /* 0x004fc600078e020e */
[----:B------:R-:W0:Y:S02]  /*53d0*/  LDS R13, [R12] ;  /* 0x000000000c0d7984 */ /* 0x000e240000000800 */
[----:B0-----:R-:W-:Y:S01]  /*53e0*/  FFMA R13, R13, -R10, R16 ;  /* 0x8000000a0d0d7223 */ /* 0x001fe20000000010 */
[----:B------:R-:W-:-:S04]  /*53f0*/  LEA R16, R23, R12, 0x2 ;  /* 0x0000000c17107211 */ /* 0x000fc800078e10ff */
[----:B------:R-:W-:Y:S01]  /*5400*/  STS [R14], R13 ;  /* 0x0000000d0e007388 */ /* 0x000fe20000000800 */
[----:B------:R-:W-:-:S03]  /*5410*/  LEA R19, R23, R16, 0x2 ;  /* 0x0000001017137211 */ /* 0x000fc600078e10ff */
[----:B------:R-:W-:Y:S04]  /*5420*/  LDS R17, [R16] ;  /* 0x0000000010117984 */ /* 0x000fe80000000800 */
        /* <DEDUP_REMOVED lines=8> */
[----:B------:R-:W-:-:S04]  /*54b0*/  IMAD R12, R23, 0x4, R19 ;  /* 0x00000004170c7824 */ /* 0x000fc800078e0213 */
[----:B------:R-:W-:Y:S04]  /*54c0*/  STS [R20], R21 ;  /* 0x0000001514007388 */ /* 0x000fe80000000800 */
[----:B------:R-:W-:Y:S04]  /*54d0*/  LDS R13, [R12] ;  /* 0x000000000c0d7984 */ /* 0x000fe80000000800 */
[----:B------:R-:W0:Y:S02]  /*54e0*/  LDS R16, [R14] ;  /* 0x000000000e107984 */ /* 0x000e240000000800 */
[----:B0-----:R-:W-:-:S05]  /*54f0*/  FFMA R13, R13, -R10, R16 ;  /* 0x8000000a0d0d7223 */ /* 0x001fca0000000010 */
[----:B------:R0:W-:Y:S02]  /*5500*/  STS [R14], R13 ;  /* 0x0000000d0e007388 */ /* 0x0001e40000000800 */
.L_x_94:
[----:B------:R-:W-:Y:S05]  /*5510*/  BRA.U !UP2, `(.L_x_93) ;  /* 0x000000010a807547 */ /* 0x000fea000b800000 */
[----:B------:R-:W-:Y:S02]  /*5520*/  LOP3.LUT R12, R0, 0x3, RZ, 0xc0, !PT ;  /* 0x00000003000c7812 */ /* 0x000fe400078ec0ff */
[----:B------:R-:W-:Y:S02]  /*5530*/  ISETP.NE.AND P1, PT, R15, RZ, PT ;  /* 0x000000ff0f00720c */ /* 0x000fe40003f25270 */
[----:B------:R-:W-:-:S13]  /*5540*/  ISETP.NE.AND P0, PT, R12, 0x1, PT ;  /* 0x000000010c00780c */ /* 0x000fda0003f05270 */
[----:B------:R-:W-:Y:S05]  /*5550*/  @!P0 BRA `(.L_x_95) ;  /* 0x0000000000448947 */ /* 0x000fea0003800000 */
[----:B01----:R-:W0:Y:S02]  /*5560*/  LDC R14, c[0x0][0x398] ;  /* 0x0000e600ff0e7b82 */ /* 0x003e240000000800 */
[CC--:B0-----:R-:W-:Y:S02]  /*5570*/  IMAD R12, R11.reuse, R14.reuse, R9 ;  /* 0x0000000e0b0c7224 */ /* 0x0c1fe400078e0209 */
[C---:B------:R-:W-:Y:S02]  /*5580*/  IMAD R13, R11.reuse, R14, R8 ;  /* 0x0000000e0b0d7224 */ /* 0x040fe400078e0208 */
[----:B------:R-:W-:Y:S02]  /*5590*/  VIADD R12, R12, UR4 ;  /* 0x000000040c0c7c36 */ /* 0x000fe40008000000 */
[----:B------:R-:W-:Y:S01]  /*55a0*/  VIADD R11, R11, 0x2 ;  /* 0x000000020b0b7836 */ /* 0x000fe20000000000 */
[----:B------:R-:W-:Y:S02]  /*55b0*/  LEA R19, R13, UR8, 0x2 ;  /* 0x000000080d137c11 */ /* 0x000fe4000f8e10ff */
[----:B--2---:R-:W-:-:S02]  /*55c0*/  LEA R17, R12, UR8, 0x2 ;  /* 0x000000080c117c11 */ /* 0x004fc4000f8e10ff */
[C---:B------:R-:W-:Y:S01]  /*55d0*/  LEA R18, R14.reuse, R19, 0x2 ;  /* 0x000000130e127211 */ /* 0x040fe200078e10ff */
[----:B------:R-:W-:Y:S01]  /*55e0*/  LDS R12, [R19] ;  /* 0x00000000130c7984 */ /* 0x000fe20000000800 */
[----:B------:R-:W-:-:S03]  /*55f0*/  LEA R16, R14, R17, 0x2 ;  /* 0x000000110e107211 */ /* 0x000fc600078e10ff */
[----:B------:R-:W0:Y:S02]  /*5600*/  LDS R13, [R17] ;  /* 0x00000000110d7984 */ /* 0x000e240000000800 */
[----:B0-----:R-:W-:-:S05]  /*5610*/  FFMA R12, R13, -R10, R12 ;  /* 0x8000000a0d0c7223 */ /* 0x001fca000000000c */
[----:B------:R-:W-:Y:S04]  /*5620*/  STS [R19], R12 ;  /* 0x0000000c13007388 */ /* 0x000fe80000000800 */
[----:B------:R-:W-:Y:S04]  /*5630*/  LDS R13, [R16] ;  /* 0x00000000100d7984 */ /* 0x000fe80000000800 */
[----:B------:R-:W0:Y:S02]  /*5640*/  LDS R14, [R18] ;  /* 0x00000000120e7984 */ /* 0x000e240000000800 */
[----:B0-----:R-:W-:-:S05]  /*5650*/  FFMA R13, R13, -R10, R14 ;  /* 0x8000000a0d0d7223 */ /* 0x001fca000000000e */
[----:B------:R3:W-:Y:S02]  /*5660*/  STS [R18], R13 ;  /* 0x0000000d12007388 */ /* 0x0007e40000000800 */
.L_x_95:
[----:B------:R-:W-:Y:S05]  /*5670*/  @!P1 BRA `(.L_x_93) ;  /* 0x0000000000289947 */ /* 0x000fea0003800000 */
[----:B------:R-:W4:Y:S02]  /*5680*/  LDCU UR6, c[0x0][0x398] ;  /* 0x00007300ff0677ac */ /* 0x000f240008000800 */
[C---:B----4-:R-:W-:Y:S02]  /*5690*/  IMAD R12, R11.reuse, UR6, R9 ;  /* 0x000000060b0c7c24 */ /* 0x050fe4000f8e0209 */
[----:B------:R-:W-:-:S03]  /*56a0*/  IMAD R8, R11, UR6, R8 ;  /* 0x000000060b087c24 */ /* 0x000fc6000f8e0208 */
[----:B------:R-:W-:Y:S02]  /*56b0*/  IADD3 R12, PT, PT, R12, UR4, RZ ;  /* 0x000000040c0c7c10 */ /* 0x000fe4000fffe0ff */
[----:B------:R-:W-:Y:S02]  /*56c0*/  LEA R8, R8, UR8, 0x2 ;  /* 0x0000000808087c11 */ /* 0x000fe4000f8e10ff */
[----:B------:R-:W-:-:S03]  /*56d0*/  LEA R12, R12, UR8, 0x2 ;  /* 0x000000080c0c7c11 */ /* 0x000fc6000f8e10ff */
[----:B01----:R-:W-:Y:S04]  /*56e0*/  LDS R14, [R8] ;  /* 0x00000000080e7984 */ /* 0x003fe80000000800 */
[----:B------:R-:W0:Y:S02]  /*56f0*/  LDS R11, [R12] ;  /* 0x000000000c0b7984 */ /* 0x000e240000000800 */
[----:B0-----:R-:W-:-:S05]  /*5700*/  FFMA R11, R11, -R10, R14 ;  /* 0x8000000a0b0b7223 */ /* 0x001fca000000000e */
[----:B------:R4:W-:Y:S02]  /*5710*/  STS [R8], R11 ;  /* 0x0000000b08007388 */ /* 0x0009e40000000800 */
.L_x_93:
[----:B------:R-:W-:Y:S05]  /*5720*/  BRA.U UP0, `(.L_x_96) ;  /* 0xfffffff1006c7547 */ /* 0x000fea000b83ffff */
.L_x_85:
[----:B------:R-:W-:Y:S05]  /*5730*/  BSYNC.RECONVERGENT B0 ;  /* 0x0000000000007941 */ /* 0x000fea0003800200 */
.L_x_84:
[----:B------:R-:W4:Y:S01]  /*5740*/  LDC R4, c[0x0][0x398] ;  /* 0x0000e600ff047b82 */ /* 0x000f220000000800 */
[----:B------:R-:W-:Y:S01]  /*5750*/  VIADD R15, R7, UR4 ;  /* 0x00000004070f7c36 */ /* 0x000fe20008000000 */
[----:B------:R-:W-:Y:S02]  /*5760*/  UISETP.NE.AND UP0, UPT, UR4, URZ, UPT ;  /* 0x000000ff0400728c */ /* 0x000fe4000bf05270 */
[----:B----4-:R-:W-:-:S05]  /*5770*/  IMAD R8, R4, UR4, R9 ;  /* 0x0000000404087c24 */ /* 0x010fca000f8e0209 */
[----:B------:R-:W-:-:S04]  /*5780*/  IADD3 R10, PT, PT, R8, UR4, RZ ;  /* 0x00000004080a7c10 */ /* 0x000fc8000fffe0ff */
[----:B------:R-:W-:Y:S02]  /*5790*/  LEA R12, R10, UR8, 0x2 ;  /* 0x000000080a0c7c11 */ /* 0x000fe4000f8e10ff */
[----:B------:R-:W4:Y:S03]  /*57a0*/  LDC.64 R10, c[0x0][0x388] ;  /* 0x0000e200ff0a7b82 */ /* 0x000f260000000a00 */
[----:B0--3--:R-:W0:Y:S01]  /*57b0*/  LDS R13, [R12] ;  /* 0x000000000c0d7984 */ /* 0x009e220000000800 */
[----:B----4-:R-:W-:Y:S01]  /*57c0*/  IMAD.WIDE R10, R15, 0x4, R10 ;  /* 0x000000040f0a7825 */ /* 0x010fe200078e020a */
[----:B------:R-:W-:-:S05]  /*57d0*/  MOV R15, 0x3f800000 ;  /* 0x3f800000000f7802 */ /* 0x000fca0000000f00 */
[----:B------:R3:W-:Y:S04]  /*57e0*/  STS [R12], R15 ;  /* 0x0000000f0c007388 */ /* 0x0007e80000000800 */
[----:B0-----:R3:W-:Y:S01]  /*57f0*/  STG.E desc[UR14][R10.64], R13 ;  /* 0x0000000d0a007986 */ /* 0x0017e2000c10190e */
[----:B------:R-:W-:Y:S05]  /*5800*/  BRA.U !UP0, `(.L_x_97) ;  /* 0x00000005083c7547 */ /* 0x000fea000b800000 */
[----:B------:R-:W-:Y:S02]  /*5810*/  UISETP.GE.U32.AND UP0, UPT, UR4, 0x8, UPT ;  /* 0x000000080400788c */ /* 0x000fe4000bf06070 */
[----:B------:R-:W-:Y:S01]  /*5820*/  IADD3 R25, PT, PT, R9, UR4, RZ ;  /* 0x0000000409197c10 */ /* 0x000fe2000fffe0ff */
[----:B------:R-:W-:Y:S01]  /*5830*/  ULOP3.LUT UP1, URZ, UR4, 0x7, URZ, 0xc0, !UPT ;  /* 0x0000000704ff7892 */ /* 0x000fe2000f82c0ff */
[----:B------:R-:W-:-:S05]  /*5840*/  UMOV UR5, URZ ;  /* 0x000000ff00057c82 */ /* 0x000fca0008000000 */
[----:B------:R-:W-:Y:S05]  /*5850*/  BRA.U !UP0, `(.L_x_98) ;  /* 0x0000000108807547 */ /* 0x000fea000b800000 */
[----:B------:R-:W-:Y:S01]  /*5860*/  ULOP3.LUT UR5, UR4, 0x7ffffff8, URZ, 0xc0, !UPT ;  /* 0x7ffffff804057892 */ /* 0x000fe2000f8ec0ff */
[----:B------:R-:W-:-:S11]  /*5870*/  UMOV UR6, URZ ;  /* 0x000000ff00067c82 */ /* 0x000fd60008000000 */
.L_x_99:
[----:B0--3--:R-:W-:-:S05]  /*5880*/  IMAD R10, R4, UR6, R25 ;  /* 0x00000006040a7c24 */ /* 0x009fca000f8e0219 */
[----:B------:R-:W-:Y:S02]  /*5890*/  LEA R11, R10, UR8, 0x2 ;  /* 0x000000080a0b7c11 */ /* 0x000fe4000f8e10ff */
[----:B------:R-:W-:Y:S01]  /*58a0*/  IADD3 R10, PT, PT, R8, UR6, RZ ;  /* 0x00000006080a7c10 */ /* 0x000fe2000fffe0ff */
[----:B------:R-:W-:Y:S02]  /*58b0*/  UIADD3 UR6, UPT, UPT, UR6, 0x8, URZ ;  /* 0x0000000806067890 */ /* 0x000fe4000fffe0ff */
[----:B------:R-:W-:Y:S01]  /*58c0*/  IMAD R13, R4, 0x4, R11 ;  /* 0x00000004040d7824 */ /* 0x000fe200078e020b */
[----:B------:R-:W-:Y:S01]  /*58d0*/  LEA R10, R10, UR8, 0x2 ;  /* 0x000000080a0a7c11 */ /* 0x000fe2000f8e10ff */
[----:B------:R-:W-:-:S03]  /*58e0*/  UISETP.NE.AND UP0, UPT, UR6, UR5, UPT ;  /* 0x000000050600728c */ /* 0x000fc6000bf05270 */
[C---:B------:R-:W-:Y:S01]  /*58f0*/  LEA R15, R4.reuse, R13, 0x2 ;  /* 0x0000000d040f7211 */ /* 0x040fe200078e10ff */
[----:B------:R0:W-:Y:S04]  /*5900*/  STS [R10], RZ ;  /* 0x000000ff0a007388 */ /* 0x0001e80000000800 */
[C---:B--2---:R-:W-:Y:S01]  /*5910*/  IMAD R17, R4.reuse, 0x4, R15 ;  /* 0x0000000404117824 */ /* 0x044fe200078e020f */
[----:B------:R0:W-:Y:S04]  /*5920*/  STS [R11], RZ ;  /* 0x000000ff0b007388 */ /* 0x0001e80000000800 */
[C---:B------:R-:W-:Y:S01]  /*5930*/  LEA R19, R4.reuse, R17, 0x2 ;  /* 0x0000001104137211 */ /* 0x040fe200078e10ff */
[----:B------:R0:W-:Y:S03]  /*5940*/  STS [R10+0x4], RZ ;  /* 0x000004ff0a007388 */ /* 0x0001e60000000800 */
[C---:B-1----:R-:W-:Y:S01]  /*5950*/  LEA R21, R4.reuse, R19, 0x2 ;  /* 0x0000001304157211 */ /* 0x042fe200078e10ff */
[----:B------:R0:W-:Y:S04]  /*5960*/  STS [R13], RZ ;  /* 0x000000ff0d007388 */ /* 0x0001e80000000800 */
[----:B------:R0:W-:Y:S01]  /*5970*/  STS [R10+0x8], RZ ;  /* 0x000008ff0a007388 */ /* 0x0001e20000000800 */
[----:B------:R-:W-:-:S03]  /*5980*/  IMAD R23, R4, 0x4, R21 ;  /* 0x0000000404177824 */ /* 0x000fc600078e0215 */
[----:B------:R0:W-:Y:S02]  /*5990*/  STS [R15], RZ ;  /* 0x000000ff0f007388 */ /* 0x0001e40000000800 */
[----:B------:R-:W-:Y:S02]  /*59a0*/  LEA R12, R4, R23, 0x2 ;  /* 0x00000017040c7211 */ /* 0x000fe400078e10ff */
[----:B------:R0:W-:Y:S04]  /*59b0*/  STS [R10+0xc], RZ ;  /* 0x00000cff0a007388 */ /* 0x0001e80000000800 */
[----:B------:R0:W-:Y:S04]  /*59c0*/  STS [R17], RZ ;  /* 0x000000ff11007388 */ /* 0x0001e80000000800 */
[----:B------:R0:W-:Y:S04]  /*59d0*/  STS [R10+0x10], RZ ;  /* 0x000010ff0a007388 */ /* 0x0001e80000000800 */
[----:B------:R0:W-:Y:S04]  /*59e0*/  STS [R19], RZ ;  /* 0x000000ff13007388 */ /* 0x0001e80000000800 */
[----:B------:R0:W-:Y:S04]  /*59f0*/  STS [R10+0x14], RZ ;  /* 0x000014ff0a007388 */ /* 0x0001e80000000800 */
[----:B------:R0:W-:Y:S04]  /*5a00*/  STS [R21], RZ ;  /* 0x000000ff15007388 */ /* 0x0001e80000000800 */
[----:B------:R0:W-:Y:S04]  /*5a10*/  STS [R10+0x18], RZ ;  /* 0x000018ff0a007388 */ /* 0x0001e80000000800 */
[----:B------:R0:W-:Y:S04]  /*5a20*/  STS [R23], RZ ;  /* 0x000000ff17007388 */ /* 0x0001e80000000800 */
[----:B------:R0:W-:Y:S04]  /*5a30*/  STS [R10+0x1c], RZ ;  /* 0x00001cff0a007388 */ /* 0x0001e80000000800 */
[----:B------:R0:W-:Y:S01]  /*5a40*/  STS [R12], RZ ;  /* 0x000000ff0c007388 */ /* 0x0001e20000000800 */
[----:B------:R-:W-:Y:S05]  /*5a50*/  BRA.U UP0, `(.L_x_99) ;  /* 0xfffffffd00887547 */ /* 0x000fea000b83ffff */
.L_x_98:
[----:B------:R-:W-:Y:S05]  /*5a60*/  BRA.U !UP1, `(.L_x_97) ;  /* 0x0000000109a47547 */ /* 0x000fea000b800000 */
[----:B------:R-:W-:Y:S02]  /*5a70*/  UISETP.GE.U32.AND UP1, UPT, UR9, 0x3, UPT ;  /* 0x000000030900788c */ /* 0x000fe4000bf26070 */
[----:B------:R-:W-:-:S07]  /*5a80*/  ULOP3.LUT UP0, URZ, UR7, 0x3, URZ, 0xc0, !UPT ;  /* 0x0000000307ff7892 */ /* 0x000fce000f80c0ff */
[----:B------:R-:W-:Y:S05]  /*5a90*/  BRA.U !UP1, `(.L_x_100) ;  /* 0x0000000109407547 */ /* 0x000fea000b800000 */
[----:B0--3--:R-:W-:Y:S01]  /*5aa0*/  IMAD R11, R4, UR5, R25 ;  /* 0x00000005040b7c24 */ /* 0x009fe2000f8e0219 */
[----:B------:R-:W-:Y:S01]  /*5ab0*/  IADD3 R10, PT, PT, R8, UR5, RZ ;  /* 0x00000005080a7c10 */ /* 0x000fe2000fffe0ff */
[----:B------:R-:W-:-:S03]  /*5ac0*/  UIADD3 UR5, UPT, UPT, UR5, 0x4, URZ ;  /* 0x0000000405057890 */ /* 0x000fc6000fffe0ff */
[----:B------:R-:W-:Y:S02]  /*5ad0*/  LEA R11, R11, UR8, 0x2 ;  /* 0x000000080b0b7c11 */ /* 0x000fe4000f8e10ff */
[----:B------:R-:W-:-:S03]  /*5ae0*/  LEA R10, R10, UR8, 0x2 ;  /* 0x000000080a0a7c11 */ /* 0x000fc6000f8e10ff */
[C---:B------:R-:W-:Y:S02]  /*5af0*/  IMAD R13, R4.reuse, 0x4, R11 ;  /* 0x00000004040d7824 */ /* 0x040fe400078e020b */
[----:B------:R4:W-:Y:S03]  /*5b00*/  STS [R10], RZ ;  /* 0x000000ff0a007388 */ /* 0x0009e60000000800 */
[C---:B------:R-:W-:Y:S01]  /*5b10*/  LEA R15, R4.reuse, R13, 0x2 ;  /* 0x0000000d040f7211 */ /* 0x040fe200078e10ff */
[----:B------:R4:W-:Y:S03]  /*5b20*/  STS [R11], RZ ;  /* 0x000000ff0b007388 */ /* 0x0009e60000000800 */
[----:B------:R-:W-:Y:S01]  /*5b30*/  LEA R12, R4, R15, 0x2 ;  /* 0x0000000f040c7211 */ /* 0x000fe200078e10ff */
[----:B------:R4:W-:Y:S04]  /*5b40*/  STS [R10+0x4], RZ ;  /* 0x000004ff0a007388 */ /* 0x0009e80000000800 */
[----:B------:R4:W-:Y:S04]  /*5b50*/  STS [R13], RZ ;  /* 0x000000ff0d007388 */ /* 0x0009e80000000800 */
[----:B------:R4:W-:Y:S04]  /*5b60*/  STS [R10+0x8], RZ ;  /* 0x000008ff0a007388 */ /* 0x0009e80000000800 */
[----:B------:R4:W-:Y:S04]  /*5b70*/  STS [R15], RZ ;  /* 0x000000ff0f007388 */ /* 0x0009e80000000800 */
[----:B------:R4:W-:Y:S04]  /*5b80*/  STS [R10+0xc], RZ ;  /* 0x00000cff0a007388 */ /* 0x0009e80000000800 */
[----:B------:R4:W-:Y:S02]  /*5b90*/  STS [R12], RZ ;  /* 0x000000ff0c007388 */ /* 0x0009e40000000800 */
.L_x_100:
[----:B------:R-:W-:Y:S05]  /*5ba0*/  BRA.U !UP0, `(.L_x_97) ;  /* 0x0000000108547547 */ /* 0x000fea000b800000 */
[C---:B0--34-:R-:W-:Y:S02]  /*5bb0*/  LOP3.LUT R10, R0.reuse, 0x3, RZ, 0xc0, !PT ;  /* 0x00000003000a7812 */ /* 0x059fe400078ec0ff */
[----:B------:R-:W-:Y:S02]  /*5bc0*/  LOP3.LUT R11, R0, 0x1, RZ, 0xc0, !PT ;  /* 0x00000001000b7812 */ /* 0x000fe400078ec0ff */
[----:B------:R-:W-:Y:S02]  /*5bd0*/  ISETP.NE.AND P1, PT, R10, 0x1, PT ;  /* 0x000000010a00780c */ /* 0x000fe40003f25270 */
[----:B------:R-:W-:-:S11]  /*5be0*/  ISETP.NE.U32.AND P0, PT, R11, 0x1, PT ;  /* 0x000000010b00780c */ /* 0x000fd60003f05070 */
[----:B------:R-:W-:Y:S05]  /*5bf0*/  @!P1 BRA `(.L_x_101) ;  /* 0x0000000000289947 */ /* 0x000fea0003800000 */
[----:B------:R-:W-:Y:S02]  /*5c00*/  IMAD R11, R4, UR5, R25 ;  /* 0x00000005040b7c24 */ /* 0x000fe4000f8e0219 */
[----:B------:R-:W-:Y:S01]  /*5c10*/  VIADD R10, R8, UR5 ;  /* 0x00000005080a7c36 */ /* 0x000fe20008000000 */
[----:B------:R-:W-:Y:S02]  /*5c20*/  UIADD3 UR5, UPT, UPT, UR5, 0x2, URZ ;  /* 0x0000000205057890 */ /* 0x000fe4000fffe0ff */
[----:B------:R-:W-:Y:S02]  /*5c30*/  LEA R11, R11, UR8, 0x2 ;  /* 0x000000080b0b7c11 */ /* 0x000fe4000f8e10ff */
[----:B------:R-:W-:Y:S02]  /*5c40*/  LEA R10, R10, UR8, 0x2 ;  /* 0x000000080a0a7c11 */ /* 0x000fe4000f8e10ff */
[----:B------:R-:W-:-:S03]  /*5c50*/  LEA R12, R4, R11, 0x2 ;  /* 0x0000000b040c7211 */ /* 0x000fc600078e10ff */
[----:B------:R0:W-:Y:S04]  /*5c60*/  STS [R10], RZ ;  /* 0x000000ff0a007388 */ /* 0x0001e80000000800 */
[----:B------:R0:W-:Y:S04]  /*5c70*/  STS [R11], RZ ;  /* 0x000000ff0b007388 */ /* 0x0001e80000000800 */
[----:B------:R0:W-:Y:S04]  /*5c80*/  STS [R10+0x4], RZ ;  /* 0x000004ff0a007388 */ /* 0x0001e80000000800 */
[----:B------:R0:W-:Y:S02]  /*5c90*/  STS [R12], RZ ;  /* 0x000000ff0c007388 */ /* 0x0001e40000000800 */
.L_x_101:
[----:B------:R-:W-:Y:S01]  /*5ca0*/  @!P0 IADD3 R8, PT, PT, R8, UR5, RZ ;  /* 0x0000000508088c10 */ /* 0x000fe2000fffe0ff */
[----:B0-----:R-:W-:-:S03]  /*5cb0*/  @!P0 IMAD R10, R4, UR5, R25 ;  /* 0x00000005040a8c24 */ /* 0x001fc6000f8e0219 */
[----:B------:R-:W-:Y:S02]  /*5cc0*/  @!P0 LEA R8, R8, UR8, 0x2 ;  /* 0x0000000808088c11 */ /* 0x000fe4000f8e10ff */
[----:B------:R-:W-:-:S03]  /*5cd0*/  @!P0 LEA R10, R10, UR8, 0x2 ;  /* 0x000000080a0a8c11 */ /* 0x000fc6000f8e10ff */
[----:B------:R0:W-:Y:S04]  /*5ce0*/  @!P0 STS [R8], RZ ;  /* 0x000000ff08008388 */ /* 0x0001e80000000800 */
[----:B------:R0:W-:Y:S02]  /*5cf0*/  @!P0 STS [R10], RZ ;  /* 0x000000ff0a008388 */ /* 0x0001e40000000800 */
.L_x_97:
[----:B------:R-:W-:Y:S01]  /*5d00*/  UIADD3 UR4, UPT, UPT, UR4, 0x1, URZ ;  /* 0x0000000104047890 */ /* 0x000fe2000fffe0ff */
[----:B------:R-:W-:Y:S01]  /*5d10*/  VIADD R3, R3, 0x1 ;  /* 0x0000000103037836 */ /* 0x000fe20000000000 */
[----:B------:R-:W-:-:S04]  /*5d20*/  IADD3 R0, PT, PT, R0, 0x1, RZ ;  /* 0x0000000100007810 */ /* 0x000fc80007ffe0ff */
[----:B------:R-:W-:-:S13]  /*5d30*/  ISETP.NE.AND P0, PT, R4, UR4, PT ;  /* 0x0000000404007c0c */ /* 0x000fda000bf05270 */
[----:B------:R-:W-:Y:S05]  /*5d40*/  @P0 BRA `(.L_x_102) ;  /* 0xffffffe800980947 */ /* 0x000fea000383ffff */
[----:B------:R-:W5:Y:S01]  /*5d50*/  LDCU.64 UR6, c[0x0][0x380] ;  /* 0x00007000ff0677ac */ /* 0x000f620008000a00 */
[----:B------:R-:W-:Y:S01]  /*5d60*/  LOP3.LUT R16, R4, 0x7, RZ, 0xc0, !PT ;  /* 0x0000000704107812 */ /* 0x000fe200078ec0ff */
[----:B------:R-:W-:Y:S01]  /*5d70*/  IMAD R5, R6, R5, RZ ;  /* 0x0000000506057224 */ /* 0x000fe200078e02ff */
[C---:B------:R-:W-:Y:S01]  /*5d80*/  IADD3 R0, PT, PT, R4.reuse, -0x1, RZ ;  /* 0xffffffff04007810 */ /* 0x040fe20007ffe0ff */
[----:B------:R-:W-:Y:S01]  /*5d90*/  UMOV UR4, URZ ;  /* 0x000000ff00047c82 */ /* 0x000fe20008000000 */
[----:B-12---:R-:W-:Y:S01]  /*5da0*/  LOP3.LUT R18, R4, 0x3, RZ, 0xc0, !PT ;  /* 0x0000000304127812 */ /* 0x006fe200078ec0ff */
[----:B------:R-:W-:Y:S01]  /*5db0*/  VIADD R2, R16, 0xffffffff ;  /* 0xffffffff10027836 */ /* 0x000fe20000000000 */
[----:B------:R-:W-:Y:S02]  /*5dc0*/  ISETP.GE.U32.AND P0, PT, R0, 0x7, PT ;  /* 0x000000070000780c */ /* 0x000fe40003f06070 */
[----:B------:R-:W-:Y:S02]  /*5dd0*/  LOP3.LUT R0, R4, 0x7ffffff8, RZ, 0xc0, !PT ;  /* 0x7ffffff804007812 */ /* 0x000fe400078ec0ff */
[----:B------:R-:W-:-:S02]  /*5de0*/  ISETP.GE.U32.AND P1, PT, R2, 0x3, PT ;  /* 0x000000030200780c */ /* 0x000fc40003f26070 */
[----:B------:R-:W-:Y:S02]  /*5df0*/  SHF.L.U32 R4, R4, 0x2, RZ ;  /* 0x0000000204047819 */ /* 0x000fe400000006ff */
[----:B------:R-:W-:Y:S01]  /*5e00*/  IADD3 R6, PT, PT, -R0, RZ, RZ ;  /* 0x000000ff00067210 */ /* 0x000fe20007ffe1ff */
[----:B-----5:R-:W-:-:S04]  /*5e10*/  UIADD3 UR5, UP0, UPT, UR6, 0x10, URZ ;  /* 0x0000001006057890 */ /* 0x020fc8000ff1e0ff */
[----:B------:R-:W-:-:S12]  /*5e20*/  UIADD3.X UR6, UPT, UPT, URZ, UR7, URZ, UP0, !UPT ;  /* 0x00000007ff067290 */ /* 0x000fd800087fe4ff */
.L_x_108:
[----:B0-----:R-:W3:Y:S01]  /*5e30*/  LDC R8, c[0x0][0x398] ;  /* 0x0000e600ff087b82 */ /* 0x001ee20000000800 */
[----:B--2---:R-:W-:Y:S02]  /*5e40*/  VIADD R3, R7, UR4 ;  /* 0x0000000407037c36 */ /* 0x004fe40008000000 */
[----:B------:R-:W-:Y:S02]  /*5e50*/  HFMA2 R2, -RZ, RZ, 0, 0 ;  /* 0x00000000ff027431 */ /* 0x000fe400000001ff */
[----:B---34-:R-:W-:Y:S02]  /*5e60*/  IMAD R11, R8, UR4, R9 ;  /* 0x00000004080b7c24 */ /* 0x018fe4000f8e0209 */
[----:B------:R-:W-:Y:S01]  /*5e70*/  IMAD R10, R3, R8, RZ ;  /* 0x00000008030a7224 */ /* 0x000fe200078e02ff */
[----:B-1----:R-:W-:Y:S06]  /*5e80*/  @!P0 BRA `(.L_x_103) ;  /* 0x0000000000788947 */ /* 0x002fec0003800000 */
[----:B------:R-:W-:Y:S01]  /*5e90*/  IADD3 R3, PT, PT, R5, UR4, RZ ;  /* 0x0000000405037c10 */ /* 0x000fe2000fffe0ff */
[----:B------:R-:W-:Y:S01]  /*5ea0*/  IMAD.MOV.U32 R13, RZ, RZ, R10 ;  /* 0x000000ffff0d7224 */ /* 0x000fe200078e000a */
[----:B------:R-:W-:-:S03]  /*5eb0*/  MOV R14, R6 ;  /* 0x00000006000e7202 */ /* 0x000fc60000000f00 */
[----:B------:R-:W-:-:S05]  /*5ec0*/  IMAD R3, R4, R3, UR8 ;  /* 0x0000000804037e24 */ /* 0x000fca000f8e0203 */
[----:B------:R-:W-:-:S07]  /*5ed0*/  IADD3 R12, PT, PT, R3, 0x10, RZ ;  /* 0x00000010030c7810 */ /* 0x000fce0007ffe0ff */
.L_x_104:
[----:B0-----:R-:W0:Y:S01]  /*5ee0*/  LDS R15, [R12+-0x10] ;  /* 0xfffff0000c0f7984 */ /* 0x001e220000000800 */
[----:B------:R-:W-:Y:S01]  /*5ef0*/  MOV R3, UR6 ;  /* 0x0000000600037c02 */ /* 0x000fe20008000f00 */
[----:B------:R-:W-:Y:S01]  /*5f00*/  IMAD.U32 R2, RZ, RZ, UR5 ;  /* 0x00000005ff027e24 */ /* 0x000fe2000f8e00ff */
[----:B------:R-:W-:Y:S01]  /*5f10*/  IADD3 R14, PT, PT, R14, 0x8, RZ ;  /* 0x000000080e0e7810 */ /* 0x000fe20007ffe0ff */
[----:B------:R-:W1:Y:S02]  /*5f20*/  LDS R17, [R12+-0xc] ;  /* 0xfffff4000c117984 */ /* 0x000e640000000800 */
[C---:B------:R-:W-:Y:S01]  /*5f30*/  IMAD.WIDE R2, R13.reuse, 0x4, R2 ;  /* 0x000000040d027825 */ /* 0x040fe200078e0202 */
[----:B------:R-:W-:Y:S01]  /*5f40*/  ISETP.NE.AND P2, PT, R14, RZ, PT ;  /* 0x000000ff0e00720c */ /* 0x000fe20003f45270 */
[----:B------:R-:W2:Y:S01]  /*5f50*/  LDS R19, [R12+-0x8] ;  /* 0xfffff8000c137984 */ /* 0x000ea20000000800 */
[----:B------:R-:W-:-:S03]  /*5f60*/  IADD3 R13, PT, PT, R13, 0x8, RZ ;  /* 0x000000080d0d7810 */ /* 0x000fc60007ffe0ff */
[----:B------:R-:W3:Y:S04]  /*5f70*/  LDS R21, [R12+-0x4] ;  /* 0xfffffc000c157984 */ /* 0x000ee80000000800 */
[----:B------:R-:W4:Y:S04]  /*5f80*/  LDS R23, [R12] ;  /* 0x000000000c177984 */ /* 0x000f280000000800 */
[----:B------:R-:W5:Y:S04]  /*5f90*/  LDS R25, [R12+0x4] ;  /* 0x000004000c197984 */ /* 0x000f680000000800 */
[----:B------:R-:W5:Y:S04]  /*5fa0*/  LDS R27, [R12+0x8] ;  /* 0x000008000c1b7984 */ /* 0x000f680000000800 */
[----:B------:R0:W5:Y:S02]  /*5fb0*/  LDS R29, [R12+0xc] ;  /* 0x00000c000c1d7984 */ /* 0x0001640000000800 */
[----:B0-----:R-:W-:-:S02]  /*5fc0*/  VIADD R12, R12, 0x20 ;  /* 0x000000200c0c7836 */ /* 0x001fc40000000000 */
[----:B------:R0:W-:Y:S04]  /*5fd0*/  STG.E desc[UR14][R2.64+-0x10], R15 ;  /* 0xfffff00f02007986 */ /* 0x0001e8000c10190e */
[----:B-1----:R0:W-:Y:S04]  /*5fe0*/  STG.E desc[UR14][R2.64+-0xc], R17 ;  /* 0xfffff41102007986 */ /* 0x0021e8000c10190e */
[----:B--2---:R0:W-:Y:S04]  /*5ff0*/  STG.E desc[UR14][R2.64+-0x8], R19 ;  /* 0xfffff81302007986 */ /* 0x0041e8000c10190e */
[----:B---3--:R0:W-:Y:S04]  /*6000*/  STG.E desc[UR14][R2.64+-0x4], R21 ;  /* 0xfffffc1502007986 */ /* 0x0081e8000c10190e */
[----:B----4-:R0:W-:Y:S04]  /*6010*/  STG.E desc[UR14][R2.64], R23 ;  /* 0x0000001702007986 */ /* 0x0101e8000c10190e */
[----:B-----5:R0:W-:Y:S04]  /*6020*/  STG.E desc[UR14][R2.64+0x4], R25 ;  /* 0x0000041902007986 */ /* 0x0201e8000c10190e */
[----:B------:R0:W-:Y:S04]  /*6030*/  STG.E desc[UR14][R2.64+0x8], R27 ;  /* 0x0000081b02007986 */ /* 0x0001e8000c10190e */
[----:B------:R0:W-:Y:S01]  /*6040*/  STG.E desc[UR14][R2.64+0xc], R29 ;  /* 0x00000c1d02007986 */ /* 0x0001e2000c10190e */
[----:B------:R-:W-:Y:S05]  /*6050*/  @P2 BRA `(.L_x_104) ;  /* 0xfffffffc00a02947 */ /* 0x000fea000383ffff */
[----:B0-----:R-:W-:-:S07]  /*6060*/  MOV R2, R0 ;  /* 0x0000000000027202 */ /* 0x001fce0000000f00 */
.L_x_103:
[----:B------:R-:W-:-:S13]  /*6070*/  ISETP.NE.AND P2, PT, R16, RZ, PT ;  /* 0x000000ff1000720c */ /* 0x000fda0003f45270 */
[----:B------:R-:W-:Y:S05]  /*6080*/  @!P2 BRA `(.L_x_105) ;  /* 0x000000000098a947 */ /* 0x000fea0003800000 */
[----:B------:R-:W-:Y:S01]  /*6090*/  ISETP.NE.AND P2, PT, R18, RZ, PT ;  /* 0x000000ff1200720c */ /* 0x000fe20003f45270 */
[----:B------:R-:W-:-:S12]  /*60a0*/  @!P1 BRA `(.L_x_106) ;  /* 0x0000000000389947 */ /* 0x000fd80003800000 */
[----:B------:R-:W-:Y:S01]  /*60b0*/  IMAD.IADD R3, R11, 0x1, R2 ;  /* 0x000000010b037824 */ /* 0x000fe200078e0202 */
[----:B------:R-:W0:Y:S01]  /*60c0*/  LDC.64 R12, c[0x0][0x380] ;  /* 0x0000e000ff0c7b82 */ /* 0x000e220000000a00 */
[----:B------:R-:W-:Y:S02]  /*60d0*/  IADD3 R17, PT, PT, R10, R2, RZ ;  /* 0x000000020a117210 */ /* 0x000fe40007ffe0ff */
[----:B------:R-:W-:Y:S02]  /*60e0*/  IADD3 R2, PT, PT, R2, 0x4, RZ ;  /* 0x0000000402027810 */ /* 0x000fe40007ffe0ff */
[----:B------:R-:W-:-:S05]  /*60f0*/  LEA R3, R3, UR8, 0x2 ;  /* 0x0000000803037c11 */ /* 0x000fca000f8e10ff */
[----:B------:R-:W1:Y:S04]  /*6100*/  LDS R15, [R3] ;  /* 0x00000000030f7984 */ /* 0x000e680000000800 */
[----:B------:R-:W2:Y:S04]  /*6110*/  LDS R19, [R3+0x4] ;  /* 0x0000040003137984 */ /* 0x000ea80000000800 */
[----:B------:R-:W3:Y:S04]  /*6120*/  LDS R21, [R3+0x8] ;  /* 0x0000080003157984 */ /* 0x000ee80000000800 */
[----:B------:R-:W4:Y:S01]  /*6130*/  LDS R23, [R3+0xc] ;  /* 0x00000c0003177984 */ /* 0x000f220000000800 */
[----:B0-----:R-:W-:-:S05]  /*6140*/  IMAD.WIDE R12, R17, 0x4, R12 ;  /* 0x00000004110c7825 */ /* 0x001fca00078e020c */
[----:B-1----:R0:W-:Y:S04]  /*6150*/  STG.E desc[UR14][R12.64], R15 ;  /* 0x0000000f0c007986 */ /* 0x0021e8000c10190e */
[----:B--2---:R0:W-:Y:S04]  /*6160*/  STG.E desc[UR14][R12.64+0x4], R19 ;  /* 0x000004130c007986 */ /* 0x0041e8000c10190e */
[----:B---3--:R0:W-:Y:S04]  /*6170*/  STG.E desc[UR14][R12.64+0x8], R21 ;  /* 0x000008150c007986 */ /* 0x0081e8000c10190e */
[----:B----4-:R0:W-:Y:S02]  /*6180*/  STG.E desc[UR14][R12.64+0xc], R23 ;  /* 0x00000c170c007986 */ /* 0x0101e4000c10190e */
.L_x_106:
[----:B------:R-:W-:Y:S05]  /*6190*/  @!P2 BRA `(.L_x_105) ;  /* 0x000000000054a947 */ /* 0x000fea0003800000 */
[----:B------:R-:W-:Y:S02]  /*61a0*/  ISETP.NE.AND P3, PT, R18, 0x1, PT ;  /* 0x000000011200780c */ /* 0x000fe40003f65270 */
[----:B------:R-:W-:-:S11]  /*61b0*/  LOP3.LUT P2, RZ, R8, 0x1, RZ, 0xc0, !PT ;  /* 0x0000000108ff7812 */ /* 0x000fd6000784c0ff */
[----:B------:R-:W-:Y:S05]  /*61c0*/  @!P3 BRA `(.L_x_107) ;  /* 0x000000000028b947 */ /* 0x000fea0003800000 */
[----:B------:R-:W-:Y:S01]  /*61d0*/  IMAD.IADD R3, R11, 0x1, R2 ;  /* 0x000000010b037824 */ /* 0x000fe200078e0202 */
[----:B0-----:R-:W0:Y:S01]  /*61e0*/  LDC.64 R12, c[0x0][0x380] ;  /* 0x0000e000ff0c7b82 */ /* 0x001e220000000a00 */
[----:B------:R-:W-:Y:S02]  /*61f0*/  IADD3 R17, PT, PT, R10, R2, RZ ;  /* 0x000000020a117210 */ /* 0x000fe40007ffe0ff */
[----:B------:R-:W-:Y:S02]  /*6200*/  IADD3 R2, PT, PT, R2, 0x2, RZ ;  /* 0x0000000202027810 */ /* 0x000fe40007ffe0ff */
[----:B------:R-:W-:-:S05]  /*6210*/  LEA R3, R3, UR8, 0x2 ;  /* 0x0000000803037c11 */ /* 0x000fca000f8e10ff */
[----:B------:R-:W1:Y:S04]  /*6220*/  LDS R15, [R3] ;  /* 0x00000000030f7984 */ /* 0x000e680000000800 */
[----:B------:R-:W2:Y:S01]  /*6230*/  LDS R19, [R3+0x4] ;  /* 0x0000040003137984 */ /* 0x000ea20000000800 */
[----:B0-----:R-:W-:-:S05]  /*6240*/  IMAD.WIDE R12, R17, 0x4, R12 ;  /* 0x00000004110c7825 */ /* 0x001fca00078e020c */
[----:B-1----:R1:W-:Y:S04]  /*6250*/  STG.E desc[UR14][R12.64], R15 ;  /* 0x0000000f0c007986 */ /* 0x0023e8000c10190e */
[----:B--2---:R1:W-:Y:S02]  /*6260*/  STG.E desc[UR14][R12.64+0x4], R19 ;  /* 0x000004130c007986 */ /* 0x0043e4000c10190e */
.L_x_107:
[----:B------:R-:W-:Y:S05]  /*6270*/  @!P2 BRA `(.L_x_105) ;  /* 0x00000000001ca947 */ /* 0x000fea0003800000 */
[----:B------:R-:W-:Y:S01]  /*6280*/  IMAD.IADD R11, R11, 0x1, R2 ;  /* 0x000000010b0b7824 */ /* 0x000fe200078e0202 */
[----:B01----:R-:W0:Y:S01]  /*6290*/  LDC.64 R12, c[0x0][0x380] ;  /* 0x0000e000ff0c7b82 */ /* 0x003e220000000a00 */
[----:B------:R-:W-:-:S03]  /*62a0*/  IADD3 R3, PT, PT, R10, R2, RZ ;  /* 0x000000020a037210 */ /* 0x000fc60007ffe0ff */
[----:B------:R-:W-:-:S06]  /*62b0*/  LEA R11, R11, UR8, 0x2 ;  /* 0x000000080b0b7c11 */ /* 0x000fcc000f8e10ff */
[----:B------:R-:W1:Y:S01]  /*62c0*/  LDS R11, [R11] ;  /* 0x000000000b0b7984 */ /* 0x000e620000000800 */
[----:B0-----:R-:W-:-:S05]  /*62d0*/  IMAD.WIDE R2, R3, 0x4, R12 ;  /* 0x0000000403027825 */ /* 0x001fca00078e020c */
[----:B-1----:R2:W-:Y:S02]  /*62e0*/  STG.E desc[UR14][R2.64], R11 ;  /* 0x0000000b02007986 */ /* 0x0025e4000c10190e */
.L_x_105:
[----:B------:R-:W-:-:S06]  /*62f0*/  UIADD3 UR4, UPT, UPT, UR4, 0x1, URZ ;  /* 0x0000000104047890 */ /* 0x000fcc000fffe0ff */
[----:B------:R-:W-:-:S13]  /*6300*/  ISETP.NE.AND P2, PT, R8, UR4, PT ;  /* 0x0000000408007c0c */ /* 0x000fda000bf45270 */
[----:B------:R-:W-:Y:S05]  /*6310*/  @P2 BRA `(.L_x_108) ;  /* 0xfffffff800c42947 */ /* 0x000fea000383ffff */
[----:B------:R-:W-:Y:S05]  /*6320*/  EXIT ;  /* 0x000000000000794d */ /* 0x000fea0003800000 */
        .weak           $__internal_0_$__cuda_sm20_sqrt_rn_f32_slowpath
        .type           $__internal_0_$__cuda_sm20_sqrt_rn_f32_slowpath,@function
        .size           $__internal_0_$__cuda_sm20_sqrt_rn_f32_slowpath,($__internal_1_$__cuda_sm3x_div_rn_noftz_f32_slowpath - $__internal_0_$__cuda_sm20_sqrt_rn_f32_slowpath)
$__internal_0_$__cuda_sm20_sqrt_rn_f32_slowpath:
[----:B------:R-:W-:-:S13]  /*6330*/  LOP3.LUT P0, RZ, R21, 0x7fffffff, RZ, 0xc0, !PT ;  /* 0x7fffffff15ff7812 */ /* 0x000fda000780c0ff */
[----:B------:R-:W-:Y:S01]  /*6340*/  @!P0 MOV R2, R21 ;  /* 0x0000001500028202 */ /* 0x000fe20000000f00 */
[----:B------:R-:W-:Y:S06]  /*6350*/  @!P0 BRA `(.L_x_109) ;  /* 0x0000000000408947 */ /* 0x000fec0003800000 */
[----:B------:R-:W-:-:S13]  /*6360*/  FSETP.GEU.FTZ.AND P0, PT, R21, RZ, PT ;  /* 0x000000ff1500720b */ /* 0x000fda0003f1e000 */
[----:B------:R-:W-:Y:S01]  /*6370*/  @!P0 IMAD.MOV.U32 R2, RZ, RZ, 0x7fffffff ;  /* 0x7fffffffff028424 */ /* 0x000fe200078e00ff */
[----:B------:R-:W-:Y:S06]  /*6380*/  @!P0 BRA `(.L_x_109) ;  /* 0x0000000000348947 */ /* 0x000fec0003800000 */
[----:B------:R-:W-:-:S13]  /*6390*/  FSETP.GTU.FTZ.AND P0, PT, |R21|, +INF , PT ;  /* 0x7f8000001500780b */ /* 0x000fda0003f1c200 */
[----:B------:R-:W-:Y:S01]  /*63a0*/  @P0 FADD.FTZ R2, R21, 1 ;  /* 0x3f80000015020421 */ /* 0x000fe20000010000 */
[----:B------:R-:W-:Y:S06]  /*63b0*/  @P0 BRA `(.L_x_109) ;  /* 0x0000000000280947 */ /* 0x000fec0003800000 */
[----:B------:R-:W-:-:S13]  /*63c0*/  FSETP.NEU.FTZ.AND P0, PT, |R21|, +INF , PT ;  /* 0x7f8000001500780b */ /* 0x000fda0003f1d200 */
[----:B------:R-:W-:-:S04]  /*63d0*/  @P0 FFMA R3, R21, 1.84467440737095516160e+19, RZ ;  /* 0x5f80000015030823 */ /* 0x000fc800000000ff */
[----:B------:R-:W0:Y:S02]  /*63e0*/  @P0 MUFU.RSQ R2, R3 ;  /* 0x0000000300020308 */ /* 0x000e240000001400 */
[----:B0-----:R-:W-:Y:S01]  /*63f0*/  @P0 FMUL.FTZ R22, R3, R2 ;  /* 0x0000000203160220 */ /* 0x001fe20000410000 */
[----:B------:R-:W-:Y:S01]  /*6400*/  @P0 FMUL.FTZ R17, R2, 0.5 ;  /* 0x3f00000002110820 */ /* 0x000fe20000410000 */
[----:B------:R-:W-:Y:S02]  /*6410*/  @!P0 MOV R2, R21 ;  /* 0x0000001500028202 */ /* 0x000fe40000000f00 */
[----:B------:R-:W-:-:S04]  /*6420*/  @P0 FADD.FTZ R15, -R22, -RZ ;  /* 0x800000ff160f0221 */ /* 0x000fc80000010100 */
[----:B------:R-:W-:-:S04]  /*6430*/  @P0 FFMA R15, R22, R15, R3 ;  /* 0x0000000f160f0223 */ /* 0x000fc80000000003 */
[----:B------:R-:W-:-:S04]  /*6440*/  @P0 FFMA R15, R15, R17, R22 ;  /* 0x000000110f0f0223 */ /* 0x000fc80000000016 */
[----:B------:R-:W-:-:S07]  /*6450*/  @P0 FMUL.FTZ R2, R15, 2.3283064365386962891e-10 ;  /* 0x2f8000000f020820 */ /* 0x000fce0000410000 */
.L_x_109:
[----:B------:R-:W-:Y:S01]  /*6460*/  HFMA2 R3, -RZ, RZ, 0, 0 ;  /* 0x00000000ff037431 */ /* 0x000fe200000001ff */
[----:B------:R-:W-:Y:S01]  /*6470*/  MOV R15, R2 ;  /* 0x00000002000f7202 */ /* 0x000fe20000000f00 */
[----:B------:R-:W-:-:S04]  /*6480*/  IMAD.MOV.U32 R2, RZ, RZ, R23 ;  /* 0x000000ffff027224 */ /* 0x000fc800078e0017 */
[----:B------:R-:W-:Y:S05]  /*6490*/  RET.REL.NODEC R2 `(_Z11tred_fact_kPfS_S_i) ;  /* 0xffffff9802d87950 */ /* 0x000fea0003c3ffff */
        .weak           $__internal_1_$__cuda_sm3x_div_rn_noftz_f32_slowpath
        .type           $__internal_1_$__cuda_sm3x_div_rn_noftz_f32_slowpath,@function
        .size           $__internal_1_$__cuda_sm3x_div_rn_noftz_f32_slowpath,(.L_x_123 - $__internal_1_$__cuda_sm3x_div_rn_noftz_f32_slowpath)
$__internal_1_$__cuda_sm3x_div_rn_noftz_f32_slowpath:
[----:B------:R-:W-:Y:S01]  /*64a0*/  SHF.R.U32.HI R23, RZ, 0x17, R3 ;  /* 0x00000017ff177819 */ /* 0x000fe20000011603 */
[----:B------:R-:W-:Y:S01]  /*64b0*/  BSSY.RECONVERGENT B1, `(.L_x_110) ;  /* 0x0000064000017945 */ /* 0x000fe20003800200 */
[----:B------:R-:W-:Y:S02]  /*64c0*/  SHF.R.U32.HI R27, RZ, 0x17, R2 ;  /* 0x00000017ff1b7819 */ /* 0x000fe40000011602 */
[----:B------:R-:W-:Y:S02]  /*64d0*/  LOP3.LUT R23, R23, 0xff, RZ, 0xc0, !PT ;  /* 0x000000ff17177812 */ /* 0x000fe400078ec0ff */
[----:B------:R-:W-:Y:S02]  /*64e0*/  LOP3.LUT R27, R27, 0xff, RZ, 0xc0, !PT ;  /* 0x000000ff1b1b7812 */ /* 0x000fe400078ec0ff */
[----:B------:R-:W-:-:S03]  /*64f0*/  IADD3 R24, PT, PT, R23, -0x1, RZ ;  /* 0xffffffff17187810 */ /* 0x000fc60007ffe0ff */
[----:B------:R-:W-:Y:S01]  /*6500*/  VIADD R29, R27, 0xffffffff ;  /* 0xffffffff1b1d7836 */ /* 0x000fe20000000000 */
[----:B------:R-:W-:-:S04]  /*6510*/  ISETP.GT.U32.AND P0, PT, R24, 0xfd, PT ;  /* 0x000000fd1800780c */ /* 0x000fc80003f04070 */
[----:B------:R-:W-:-:S13]  /*6520*/  ISETP.GT.U32.OR P0, PT, R29, 0xfd, P0 ;  /* 0x000000fd1d00780c */ /* 0x000fda0000704470 */
[----:B------:R-:W-:Y:S01]  /*6530*/  @!P0 MOV R24, RZ ;  /* 0x000000ff00188202 */ /* 0x000fe20000000f00 */
[----:B------:R-:W-:Y:S06]  /*6540*/  @!P0 BRA `(.L_x_111) ;  /* 0x0000000000648947 */ /* 0x000fec0003800000 */
[----:B------:R-:W-:Y:S02]  /*6550*/  FSETP.GTU.FTZ.AND P0, PT, |R2|, +INF , PT ;  /* 0x7f8000000200780b */ /* 0x000fe40003f1c200 */
[----:B------:R-:W-:-:S04]  /*6560*/  FSETP.GTU.FTZ.AND P1, PT, |R3|, +INF , PT ;  /* 0x7f8000000300780b */ /* 0x000fc80003f3c200 */
[----:B------:R-:W-:-:S13]  /*6570*/  PLOP3.LUT P0, PT, P0, P1, PT, 0xf8, 0x8f ;  /* 0x00000000008f781c */ /* 0x000fda0000703f70 */
[----:B------:R-:W-:Y:S05]  /*6580*/  @P0 BRA `(.L_x_112) ;  /* 0x0000000400540947 */ /* 0x000fea0003800000 */
[----:B------:R-:W-:-:S13]  /*6590*/  LOP3.LUT P0, RZ, R3, 0x7fffffff, R2, 0xc8, !PT ;  /* 0x7fffffff03ff7812 */ /* 0x000fda000780c802 */
[----:B------:R-:W-:Y:S05]  /*65a0*/  @!P0 BRA `(.L_x_113) ;  /* 0x0000000400448947 */ /* 0x000fea0003800000 */
[C---:B------:R-:W-:Y:S02]  /*65b0*/  FSETP.NEU.FTZ.AND P3, PT, |R2|.reuse, +INF , PT ;  /* 0x7f8000000200780b */ /* 0x040fe40003f7d200 */
[----:B------:R-:W-:Y:S02]  /*65c0*/  FSETP.NEU.FTZ.AND P1, PT, |R3|, +INF , PT ;  /* 0x7f8000000300780b */ /* 0x000fe40003f3d200 */
[----:B------:R-:W-:-:S11]  /*65d0*/  FSETP.NEU.FTZ.AND P0, PT, |R2|, +INF , PT ;  /* 0x7f8000000200780b */ /* 0x000fd60003f1d200 */
[----:B------:R-:W-:Y:S05]  /*65e0*/  @!P1 BRA !P3, `(.L_x_113) ;  /* 0x0000000400349947 */ /* 0x000fea0005800000 */
[----:B------:R-:W-:-:S04]  /*65f0*/  LOP3.LUT P3, RZ, R2, 0x7fffffff, RZ, 0xc0, !PT ;  /* 0x7fffffff02ff7812 */ /* 0x000fc8000786c0ff */
[----:B------:R-:W-:-:S13]  /*6600*/  PLOP3.LUT P1, PT, P1, P3, PT, 0x2f, 0xf2 ;  /* 0x0000000000f2781c */ /* 0x000fda0000f26577 */
[----:B------:R-:W-:Y:S05]  /*6610*/  @P1 BRA `(.L_x_114) ;  /* 0x0000000400201947 */ /* 0x000fea0003800000 */
[----:B------:R-:W-:-:S04]  /*6620*/  LOP3.LUT P1, RZ, R3, 0x7fffffff, RZ, 0xc0, !PT ;  /* 0x7fffffff03ff7812 */ /* 0x000fc8000782c0ff */
[----:B------:R-:W-:-:S13]  /*6630*/  PLOP3.LUT P0, PT, P0, P1, PT, 0x2f, 0xf2 ;  /* 0x0000000000f2781c */ /* 0x000fda0000702577 */
[----:B------:R-:W-:Y:S05]  /*6640*/  @P0 BRA `(.L_x_115) ;  /* 0x0000000400080947 */ /* 0x000fea0003800000 */
[----:B------:R-:W-:-:S04]  /*6650*/  IADD3 R24, PT, PT, R27, -0x1, RZ ;  /* 0xffffffff1b187810 */ /* 0x000fc80007ffe0ff */
[----:B------:R-:W-:Y:S01]  /*6660*/  ISETP.GE.AND P0, PT, R24, RZ, PT ;  /* 0x000000ff1800720c */ /* 0x000fe20003f06270 */
[----:B------:R-:W-:-:S05]  /*6670*/  VIADD R24, R23, 0xffffffff ;  /* 0xffffffff17187836 */ /* 0x000fca0000000000 */
[----:B------:R-:W-:-:S07]  /*6680*/  ISETP.GE.AND P1, PT, R24, RZ, PT ;  /* 0x000000ff1800720c */ /* 0x000fce0003f26270 */
[----:B------:R-:W-:Y:S01]  /*6690*/  @P0 MOV R24, RZ ;  /* 0x000000ff00180202 */ /* 0x000fe20000000f00 */
[----:B------:R-:W-:Y:S01]  /*66a0*/  @!P0 FFMA R2, R2, 1.84467440737095516160e+19, RZ ;  /* 0x5f80000002028823 */ /* 0x000fe200000000ff */
[----:B------:R-:W-:-:S04]  /*66b0*/  @!P0 MOV R24, 0xffffffc0 ;  /* 0xffffffc000188802 */ /* 0x000fc80000000f00 */
[----:B------:R-:W-:Y:S01]  /*66c0*/  @!P1 FFMA R3, R3, 1.84467440737095516160e+19, RZ ;  /* 0x5f80000003039823 */ /* 0x000fe200000000ff */
[----:B------:R-:W-:-:S07]  /*66d0*/  @!P1 VIADD R24, R24, 0x40 ;  /* 0x0000004018189836 */ /* 0x000fce0000000000 */
.L_x_111:
[----:B------:R-:W-:Y:S01]  /*66e0*/  LEA R32, R23, 0xc0800000, 0x17 ;  /* 0xc080000017207811 */ /* 0x000fe200078eb8ff */
[----:B------:R-:W-:Y:S01]  /*66f0*/  BSSY.RECONVERGENT B2, `(.L_x_116) ;  /* 0x0000036000027945 */ /* 0x000fe20003800200 */
[----:B------:R-:W-:Y:S02]  /*6700*/  IADD3 R27, PT, PT, R27, -0x7f, RZ ;  /* 0xffffff811b1b7810 */ /* 0x000fe40007ffe0ff */
[----:B------:R-:W-:-:S03]  /*6710*/  IADD3 R32, PT, PT, -R32, R3, RZ ;  /* 0x0000000320207210 */ /* 0x000fc60007ffe1ff */
[C---:B------:R-:W-:Y:S01]  /*6720*/  IMAD R2, R27.reuse, -0x800000, R2 ;  /* 0xff8000001b027824 */ /* 0x040fe200078e0202 */
[----:B------:R-:W0:Y:S01]  /*6730*/  MUFU.RCP R30, R32 ;  /* 0x00000020001e7308 */ /* 0x000e220000001000 */
[----:B------:R-:W-:Y:S01]  /*6740*/  FADD.FTZ R3, -R32, -RZ ;  /* 0x800000ff20037221 */ /* 0x000fe20000010100 */
[----:B------:R-:W-:-:S05]  /*6750*/  IADD3 R27, PT, PT, R27, 0x7f, -R23 ;  /* 0x0000007f1b1b7810 */ /* 0x000fca0007ffe817 */
[----:B------:R-:W-:Y:S02]  /*6760*/  IMAD.IADD R27, R27, 0x1, R24 ;  /* 0x000000011b1b7824 */ /* 0x000fe400078e0218 */
[----:B0-----:R-:W-:-:S04]  /*6770*/  FFMA R29, R30, R3, 1 ;  /* 0x3f8000001e1d7423 */ /* 0x001fc80000000003 */
[----:B------:R-:W-:-:S04]  /*6780*/  FFMA R29, R30, R29, R30 ;  /* 0x0000001d1e1d7223 */ /* 0x000fc8000000001e */
[----:B------:R-:W-:-:S04]  /*6790*/  FFMA R30, R2, R29, RZ ;  /* 0x0000001d021e7223 */ /* 0x000fc800000000ff */
[----:B------:R-:W-:-:S04]  /*67a0*/  FFMA R31, R3, R30, R2 ;  /* 0x0000001e031f7223 */ /* 0x000fc80000000002 */
[----:B------:R-:W-:-:S04]  /*67b0*/  FFMA R30, R29, R31, R30 ;  /* 0x0000001f1d1e7223 */ /* 0x000fc8000000001e */
[----:B------:R-:W-:-:S04]  /*67c0*/  FFMA R3, R3, R30, R2 ;  /* 0x0000001e03037223 */ /* 0x000fc80000000002 */
[----:B------:R-:W-:-:S05]  /*67d0*/  FFMA R2, R29, R3, R30 ;  /* 0x000000031d027223 */ /* 0x000fca000000001e */
[----:B------:R-:W-:-:S04]  /*67e0*/  SHF.R.U32.HI R23, RZ, 0x17, R2 ;  /* 0x00000017ff177819 */ /* 0x000fc80000011602 */
[----:B------:R-:W-:-:S04]  /*67f0*/  LOP3.LUT R24, R23, 0xff, RZ, 0xc0, !PT ;  /* 0x000000ff17187812 */ /* 0x000fc800078ec0ff */
[----:B------:R-:W-:-:S04]  /*6800*/  IADD3 R23, PT, PT, R24, R27, RZ ;  /* 0x0000001b18177210 */ /* 0x000fc80007ffe0ff */
[----:B------:R-:W-:-:S04]  /*6810*/  IADD3 R24, PT, PT, R23, -0x1, RZ ;  /* 0xffffffff17187810 */ /* 0x000fc80007ffe0ff */
[----:B------:R-:W-:-:S13]  /*6820*/  ISETP.GE.U32.AND P0, PT, R24, 0xfe, PT ;  /* 0x000000fe1800780c */ /* 0x000fda0003f06070 */
[----:B------:R-:W-:Y:S05]  /*6830*/  @!P0 BRA `(.L_x_117) ;  /* 0x0000000000808947 */ /* 0x000fea0003800000 */
[----:B------:R-:W-:-:S13]  /*6840*/  ISETP.GT.AND P0, PT, R23, 0xfe, PT ;  /* 0x000000fe1700780c */ /* 0x000fda0003f04270 */
[----:B------:R-:W-:Y:S05]  /*6850*/  @P0 BRA `(.L_x_118) ;  /* 0x00000000006c0947 */ /* 0x000fea0003800000 */
[----:B------:R-:W-:-:S13]  /*6860*/  ISETP.GE.AND P0, PT, R23, 0x1, PT ;  /* 0x000000011700780c */ /* 0x000fda0003f06270 */
[----:B------:R-:W-:Y:S05]  /*6870*/  @P0 BRA `(.L_x_119) ;  /* 0x0000000000740947 */ /* 0x000fea0003800000 */
[----:B------:R-:W-:Y:S02]  /*6880*/  ISETP.GE.AND P0, PT, R23, -0x18, PT ;  /* 0xffffffe81700780c */ /* 0x000fe40003f06270 */
[----:B------:R-:W-:-:S11]  /*6890*/  LOP3.LUT R2, R2, 0x80000000, RZ, 0xc0, !PT ;  /* 0x8000000002027812 */ /* 0x000fd600078ec0ff */
[----:B------:R-:W-:Y:S05]  /*68a0*/  @!P0 BRA `(.L_x_119) ;  /* 0x0000000000688947 */ /* 0x000fea0003800000 */
[CCC-:B------:R-:W-:Y:S01]  /*68b0*/  FFMA.RZ R24, R29.reuse, R3.reuse, R30.reuse ;  /* 0x000000031d187223 */ /* 0x1c0fe2000000c01e */
[CCC-:B------:R-:W-:Y:S01]  /*68c0*/  FFMA.RP R27, R29.reuse, R3.reuse, R30.reuse ;  /* 0x000000031d1b7223 */ /* 0x1c0fe2000000801e */
[----:B------:R-:W-:Y:S01]  /*68d0*/  FFMA.RM R30, R29, R3, R30 ;  /* 0x000000031d1e7223 */ /* 0x000fe2000000401e */
[C---:B------:R-:W-:Y:S01]  /*68e0*/  VIADD R3, R23.reuse, 0x20 ;  /* 0x0000002017037836 */ /* 0x040fe20000000000 */
[C---:B------:R-:W-:Y:S02]  /*68f0*/  ISETP.NE.AND P3, PT, R23.reuse, RZ, PT ;  /* 0x000000ff1700720c */ /* 0x040fe40003f65270 */
[----:B------:R-:W-:Y:S02]  /*6900*/  LOP3.LUT R24, R24, 0x7fffff, RZ, 0xc0, !PT ;  /* 0x007fffff18187812 */ /* 0x000fe400078ec0ff */
[----:B------:R-:W-:Y:S02]  /*6910*/  ISETP.NE.AND P1, PT, R23, RZ, PT ;  /* 0x000000ff1700720c */ /* 0x000fe40003f25270 */
[----:B------:R-:W-:-:S02]  /*6920*/  LOP3.LUT R24, R24, 0x800000, RZ, 0xfc, !PT ;  /* 0x0080000018187812 */ /* 0x000fc400078efcff */
[----:B------:R-:W-:Y:S02]  /*6930*/  IADD3 R23, PT, PT, -R23, RZ, RZ ;  /* 0x000000ff17177210 */ /* 0x000fe40007ffe1ff */
[----:B------:R-:W-:Y:S02]  /*6940*/  SHF.L.U32 R3, R24, R3, RZ ;  /* 0x0000000318037219 */ /* 0x000fe400000006ff */
[----:B------:R-:W-:Y:S02]  /*6950*/  FSETP.NEU.FTZ.AND P0, PT, R27, R30, PT ;  /* 0x0000001e1b00720b */ /* 0x000fe40003f1d000 */
[----:B------:R-:W-:Y:S02]  /*6960*/  SEL R23, R23, RZ, P3 ;  /* 0x000000ff17177207 */ /* 0x000fe40001800000 */
[----:B------:R-:W-:Y:S02]  /*6970*/  ISETP.NE.AND P1, PT, R3, RZ, P1 ;  /* 0x000000ff0300720c */ /* 0x000fe40000f25270 */
[----:B------:R-:W-:-:S02]  /*6980*/  SHF.R.U32.HI R24, RZ, R23, R24 ;  /* 0x00000017ff187219 */ /* 0x000fc40000011618 */
[----:B------:R-:W-:Y:S02]  /*6990*/  PLOP3.LUT P0, PT, P0, P1, PT, 0xf8, 0x8f ;  /* 0x00000000008f781c */ /* 0x000fe40000703f70 */
[----:B------:R-:W-:Y:S02]  /*69a0*/  SHF.R.U32.HI R23, RZ, 0x1, R24 ;  /* 0x00000001ff177819 */ /* 0x000fe40000011618 */
[----:B------:R-:W-:-:S04]  /*69b0*/  SEL R30, RZ, 0x1, !P0 ;  /* 0x00000001ff1e7807 */ /* 0x000fc80004000000 */
[----:B------:R-:W-:-:S04]  /*69c0*/  LOP3.LUT R3, R30, 0x1, R23, 0xf8, !PT ;  /* 0x000000011e037812 */ /* 0x000fc800078ef817 */
[----:B------:R-:W-:-:S04]  /*69d0*/  LOP3.LUT R24, R3, R24, RZ, 0xc0, !PT ;  /* 0x0000001803187212 */ /* 0x000fc800078ec0ff */
[----:B------:R-:W-:-:S04]  /*69e0*/  IADD3 R23, PT, PT, R23, R24, RZ ;  /* 0x0000001817177210 */ /* 0x000fc80007ffe0ff */
[----:B------:R-:W-:Y:S01]  /*69f0*/  LOP3.LUT R2, R23, R2, RZ, 0xfc, !PT ;  /* 0x0000000217027212 */ /* 0x000fe200078efcff */
[----:B------:R-:W-:Y:S06]  /*6a00*/  BRA `(.L_x_119) ;  /* 0x0000000000107947 */ /* 0x000fec0003800000 */
.L_x_118:
[----:B------:R-:W-:-:S04]  /*6a10*/  LOP3.LUT R2, R2, 0x80000000, RZ, 0xc0, !PT ;  /* 0x8000000002027812 */ /* 0x000fc800078ec0ff */
[----:B------:R-:W-:Y:S01]  /*6a20*/  LOP3.LUT R2, R2, 0x7f800000, RZ, 0xfc, !PT ;  /* 0x7f80000002027812 */ /* 0x000fe200078efcff */
[----:B------:R-:W-:Y:S06]  /*6a30*/  BRA `(.L_x_119) ;  /* 0x0000000000047947 */ /* 0x000fec0003800000 */
.L_x_117:
[----:B------:R-:W-:-:S07]  /*6a40*/  IMAD R2, R27, 0x800000, R2 ;  /* 0x008000001b027824 */ /* 0x000fce00078e0202 */
.L_x_119:
[----:B------:R-:W-:Y:S05]  /*6a50*/  BSYNC.RECONVERGENT B2 ;  /* 0x0000000000027941 */ /* 0x000fea0003800200 */
.L_x_116:
[----:B------:R-:W-:Y:S05]  /*6a60*/  BRA `(.L_x_120) ;  /* 0x0000000000207947 */ /* 0x000fea0003800000 */
.L_x_115:
[----:B------:R-:W-:-:S04]  /*6a70*/  LOP3.LUT R2, R3, 0x80000000, R2, 0x48, !PT ;  /* 0x8000000003027812 */ /* 0x000fc800078e4802 */
[----:B------:R-:W-:Y:S01]  /*6a80*/  LOP3.LUT R2, R2, 0x7f800000, RZ, 0xfc, !PT ;  /* 0x7f80000002027812 */ /* 0x000fe200078efcff */
[----:B------:R-:W-:Y:S06]  /*6a90*/  BRA `(.L_x_120) ;  /* 0x0000000000147947 */ /* 0x000fec0003800000 */
.L_x_114:
[----:B------:R-:W-:Y:S01]  /*6aa0*/  LOP3.LUT R2, R3, 0x80000000, R2, 0x48, !PT ;  /* 0x8000000003027812 */ /* 0x000fe200078e4802 */
[----:B------:R-:W-:Y:S06]  /*6ab0*/  BRA `(.L_x_120) ;  /* 0x00000000000c7947 */ /* 0x000fec0003800000 */
.L_x_113:
[----:B------:R-:W0:Y:S01]  /*6ac0*/  MUFU.RSQ R2, -QNAN ;  /* 0xffc0000000027908 */ /* 0x000e220000001400 */
[----:B------:R-:W-:Y:S05]  /*6ad0*/  BRA `(.L_x_120) ;  /* 0x0000000000047947 */ /* 0x000fea0003800000 */
.L_x_112:
[----:B------:R-:W-:-:S07]  /*6ae0*/  FADD.FTZ R2, R2, R3 ;  /* 0x0000000302027221 */ /* 0x000fce0000010000 */
.L_x_120:
[----:B------:R-:W-:Y:S05]  /*6af0*/  BSYNC.RECONVERGENT B1 ;  /* 0x0000000000017941 */ /* 0x000fea0003800200 */
.L_x_110:
[----:B------:R-:W-:Y:S01]  /*6b00*/  HFMA2 R31, -RZ, RZ, 0, 0 ;  /* 0x00000000ff1f7431 */ /* 0x000fe200000001ff */
[----:B------:R-:W-:-:S04]  /*6b10*/  MOV R30, R4 ;  /* 0x00000004001e7202 */ /* 0x000fc80000000f00 */
[----:B0-----:R-:W-:Y:S05]  /*6b20*/  RET.REL.NODEC R30 `(_Z11tred_fact_kPfS_S_i) ;  /* 0xffffff941e347950 */ /* 0x001fea0003c3ffff */
.L_x_121:
[----:B------:R-:W-:-:S00]  /*6b30*/  BRA `(.L_x_121) ;  /* 0xfffffffc00fc7947 */ /* 0x000fc0000383ffff */
[----:B------:R-:W-:-:S00]  /*6b40*/  NOP ;  /* 0x0000000000007918 */ /* 0x000fc00000000000 */
        /* <DEDUP_REMOVED lines=11> */
.L_x_123:


//--------------------- .nv.shared._Z11tred_fact_kPfS_S_i --------------------------
	.section	.nv.shared._Z11tred_fact_kPfS_S_i,"aw",@nobits
	.sectionflags	@""
	.align	16
	.zero		1024


//--------------------- .nv.shared.reserved.0     --------------------------
	.section	.nv.shared.reserved.0,"aw",@nobits
	.weak		__nv_reservedSMEM_offset_0_alias
	.size		__nv_reservedSMEM_offset_0_alias, 0, 64
	.other		__nv_reservedSMEM_offset_0_alias,@"STO_CUDA_RESERVED_SHARED STV_DEFAULT"
__nv_reservedSMEM_offset_0_alias:
	.zero		0
	.zero		64


//--------------------- .nv.constant0._Z11tred_fact_kPfS_S_i --------------------------
	.section	.nv.constant0._Z11tred_fact_kPfS_S_i,"a",@progbits
	.sectionflags	@""
	.align	4
.nv.constant0._Z11tred_fact_kPfS_S_i:
	.zero		924


//--------------------- SYMBOLS --------------------------

	.type		.nv.reservedSmem.offset0,@object
	.size		.nv.reservedSmem.offset0,0x4
	.type		.nv.reservedSmem.cap,@object
	.size		.nv.reservedSmem.cap,0x4
